	.target	sm_90a

	.elftype	@"ET_EXEC"


//--------------------- .note.nv.tkinfo           --------------------------
	.section	.note.nv.tkinfo,"",@"SHT_NOTE"
	.sectionflags	@"SHF_NOTE_NV_TKINFO"
	.tkinfo
        /*0018*/ 	.word	0x00000002
        /*0030*/ 	.string	""
        /*0030*/ 	.string	"ptxas"
        /*0030*/ 	.string	"Cuda compilation tools, release 13.0, V13.0.88"
        /*0030*/ 	.string	"Build cuda_13.0.r13.0/compiler.36424714_0"
        /*0030*/ 	.string	"-arch sm_90a -m 64 "



//--------------------- .note.nv.cuinfo           --------------------------
	.section	.note.nv.cuinfo,"",@"SHT_NOTE"
	.sectionflags	@"SHF_NOTE_NV_CUINFO"
        /*0018*/ 	.short	0x0002
        /*001a*/ 	.short	0x005a
        /*001c*/ 	.short	0x0082
	.zero		2


//--------------------- .nv.info                  --------------------------
	.section	.nv.info,"",@"SHT_CUDA_INFO"
	.align	4


	//----- nvinfo : EIATTR_REGCOUNT
	.align		4
        /*0000*/ 	.byte	0x04, 0x2f
        /*0002*/ 	.short	(.L_15 - .L_14)
	.align		4
.L_14:
        /*0004*/ 	.word	index@(_ZN7cutlass13device_kernelINS_4gemm6kernel13GemmUniversalIN4cute5tupleIJiiiiEEENS1_10collective13CollectiveMmaINS1_34MainloopSm90TmaGmmaWarpSpecializedILi3ENS5_IJNS4_1CILi2EEESB_NSA_ILi1EEEEEENS1_35KernelTmaWarpSpecializedCooperativeEEENS5_IJNSA_ILi128EEENSA_ILi256EEENSA_ILi32EEEEEEaNS5_IJlSC_lEEEaSK_NS4_8TiledMMAINS4_8MMA_AtomIJNS4_4SM904GMMA27MMA_64x256x32_S32S8S8_SS_TNEEEENS4_6LayoutINS5_IJSB_SC_SC_EEENS5_IJSC_NSA_ILi0EEEST_EEEEENS5_IJNS4_10UnderscoreESW_SW_EEEEENS4_23SM90_TMA_LOAD_MULTICASTENS4_14ComposedLayoutINS4_7SwizzleILi1ELi4ELi3EEENS4_18smem_ptr_flag_bitsILi8EEENSR_INS5_IJNSA_ILi8EEESI_EEENS5_IJSI_SC_EEEEEEEvNS4_8identityESZ_S19_vS1A_EENS_8epilogue10collective6detail29Sm90TmaWarpSpecializedAdapterINS1D_15DefaultEpilogueIaSK_SK_NS1C_6thread17LinearCombinationIaLi1EiiLNS1H_9ScaleType4KindE0ELNS_15FloatRoundStyleE2EaEENS1_15EpilogueDefaultEEEEEvvEEEEvNT_6ParamsE)
        /*0008*/ 	.word	0x000000a8


	//----- nvinfo : EIATTR_FRAME_SIZE
	.align		4
.L_15:
        /*000c*/ 	.byte	0x04, 0x11
        /*000e*/ 	.short	(.L_17 - .L_16)
	.align		4
.L_16:
        /*0010*/ 	.word	index@(_ZN7cutlass13device_kernelINS_4gemm6kernel13GemmUniversalIN4cute5tupleIJiiiiEEENS1_10collective13CollectiveMmaINS1_34MainloopSm90TmaGmmaWarpSpecializedILi3ENS5_IJNS4_1CILi2EEESB_NSA_ILi1EEEEEENS1_35KernelTmaWarpSpecializedCooperativeEEENS5_IJNSA_ILi128EEENSA_ILi256EEENSA_ILi32EEEEEEaNS5_IJlSC_lEEEaSK_NS4_8TiledMMAINS4_8MMA_AtomIJNS4_4SM904GMMA27MMA_64x256x32_S32S8S8_SS_TNEEEENS4_6LayoutINS5_IJSB_SC_SC_EEENS5_IJSC_NSA_ILi0EEEST_EEEEENS5_IJNS4_10UnderscoreESW_SW_EEEEENS4_23SM90_TMA_LOAD_MULTICASTENS4_14ComposedLayoutINS4_7SwizzleILi1ELi4ELi3EEENS4_18smem_ptr_flag_bitsILi8EEENSR_INS5_IJNSA_ILi8EEESI_EEENS5_IJSI_SC_EEEEEEEvNS4_8identityESZ_S19_vS1A_EENS_8epilogue10collective6detail29Sm90TmaWarpSpecializedAdapterINS1D_15DefaultEpilogueIaSK_SK_NS1C_6thread17LinearCombinationIaLi1EiiLNS1H_9ScaleType4KindE0ELNS_15FloatRoundStyleE2EaEENS1_15EpilogueDefaultEEEEEvvEEEEvNT_6ParamsE)
        /*0014*/ 	.word	0x00000000


	//----- nvinfo : EIATTR_MIN_STACK_SIZE
	.align		4
.L_17:
        /*0018*/ 	.byte	0x04, 0x12
        /*001a*/ 	.short	(.L_19 - .L_18)
	.align		4
.L_18:
        /*001c*/ 	.word	index@(_ZN7cutlass13device_kernelINS_4gemm6kernel13GemmUniversalIN4cute5tupleIJiiiiEEENS1_10collective13CollectiveMmaINS1_34MainloopSm90TmaGmmaWarpSpecializedILi3ENS5_IJNS4_1CILi2EEESB_NSA_ILi1EEEEEENS1_35KernelTmaWarpSpecializedCooperativeEEENS5_IJNSA_ILi128EEENSA_ILi256EEENSA_ILi32EEEEEEaNS5_IJlSC_lEEEaSK_NS4_8TiledMMAINS4_8MMA_AtomIJNS4_4SM904GMMA27MMA_64x256x32_S32S8S8_SS_TNEEEENS4_6LayoutINS5_IJSB_SC_SC_EEENS5_IJSC_NSA_ILi0EEEST_EEEEENS5_IJNS4_10UnderscoreESW_SW_EEEEENS4_23SM90_TMA_LOAD_MULTICASTENS4_14ComposedLayoutINS4_7SwizzleILi1ELi4ELi3EEENS4_18smem_ptr_flag_bitsILi8EEENSR_INS5_IJNSA_ILi8EEESI_EEENS5_IJSI_SC_EEEEEEEvNS4_8identityESZ_S19_vS1A_EENS_8epilogue10collective6detail29Sm90TmaWarpSpecializedAdapterINS1D_15DefaultEpilogueIaSK_SK_NS1C_6thread17LinearCombinationIaLi1EiiLNS1H_9ScaleType4KindE0ELNS_15FloatRoundStyleE2EaEENS1_15EpilogueDefaultEEEEEvvEEEEvNT_6ParamsE)
        /*0020*/ 	.word	0x00000000
.L_19:


//--------------------- .nv.compat                --------------------------
	.section	.nv.compat,"",@"SHT_CUDA_COMPAT_INFO"
	.align	4
        /*0000*/ 	.byte	0x02, 0x09, 0x01, 0x00, 0x02, 0x02, 0x04, 0x00, 0x02, 0x05, 0x05, 0x00, 0x03, 0x07, 0x01, 0x01
        /*0010*/ 	.byte	0x02, 0x03, 0x01, 0x00, 0x02, 0x06, 0x01, 0x00, 0x04, 0x0b, 0x08, 0x00, 0x00, 0x00, 0x00, 0x00
        /*0020*/ 	.byte	0x00, 0x00, 0x00, 0x00


//--------------------- .nv.info._ZN7cutlass13device_kernelINS_4gemm6kernel13GemmUniversalIN4cute5tupleIJiiiiEEENS1_10collective13CollectiveMmaINS1_34MainloopSm90TmaGmmaWarpSpecializedILi3ENS5_IJNS4_1CILi2EEESB_NSA_ILi1EEEEEENS1_35KernelTmaWarpSpecializedCooperativeEEENS5_IJNSA_ILi128EEENSA_ILi256EEENSA_ILi32EEEEEEaNS5_IJlSC_lEEEaSK_NS4_8TiledMMAINS4_8MMA_AtomIJNS4_4SM904GMMA27MMA_64x256x32_S32S8S8_SS_TNEEEENS4_6LayoutINS5_IJSB_SC_SC_EEENS5_IJSC_NSA_ILi0EEEST_EEEEENS5_IJNS4_10UnderscoreESW_SW_EEEEENS4_23SM90_TMA_LOAD_MULTICASTENS4_14ComposedLayoutINS4_7SwizzleILi1ELi4ELi3EEENS4_18smem_ptr_flag_bitsILi8EEENSR_INS5_IJNSA_ILi8EEESI_EEENS5_IJSI_SC_EEEEEEEvNS4_8identityESZ_S19_vS1A_EENS_8epilogue10collective6detail29Sm90TmaWarpSpecializedAdapterINS1D_15DefaultEpilogueIaSK_SK_NS1C_6thread17LinearCombinationIaLi1EiiLNS1H_9ScaleType4KindE0ELNS_15FloatRoundStyleE2EaEENS1_15EpilogueDefaultEEEEEvvEEEEvNT_6ParamsE --------------------------
	.section	.nv.info._ZN7cutlass13device_kernelINS_4gemm6kernel13GemmUniversalIN4cute5tupleIJiiiiEEENS1_10collective13CollectiveMmaINS1_34MainloopSm90TmaGmmaWarpSpecializedILi3ENS5_IJNS4_1CILi2EEESB_NSA_ILi1EEEEEENS1_35KernelTmaWarpSpecializedCooperativeEEENS5_IJNSA_ILi128EEENSA_ILi256EEENSA_ILi32EEEEEEaNS5_IJlSC_lEEEaSK_NS4_8TiledMMAINS4_8MMA_AtomIJNS4_4SM904GMMA27MMA_64x256x32_S32S8S8_SS_TNEEEENS4_6LayoutINS5_IJSB_SC_SC_EEENS5_IJSC_NSA_ILi0EEEST_EEEEENS5_IJNS4_10UnderscoreESW_SW_EEEEENS4_23SM90_TMA_LOAD_MULTICASTENS4_14ComposedLayoutINS4_7SwizzleILi1ELi4ELi3EEENS4_18smem_ptr_flag_bitsILi8EEENSR_INS5_IJNSA_ILi8EEESI_EEENS5_IJSI_SC_EEEEEEEvNS4_8identityESZ_S19_vS1A_EENS_8epilogue10collective6detail29Sm90TmaWarpSpecializedAdapterINS1D_15DefaultEpilogueIaSK_SK_NS1C_6thread17LinearCombinationIaLi1EiiLNS1H_9ScaleType4KindE0ELNS_15FloatRoundStyleE2EaEENS1_15EpilogueDefaultEEEEEvvEEEEvNT_6ParamsE,"",@"SHT_CUDA_INFO"
	.sectionflags	@""
	.align	4


	//----- nvinfo : EIATTR_CUDA_API_VERSION
	.align		4
        /*0000*/ 	.byte	0x04, 0x37
        /*0002*/ 	.short	(.L_21 - .L_20)
.L_20:
        /*0004*/ 	.word	0x00000082


	//----- nvinfo : EIATTR_KPARAM_INFO
	.align		4
.L_21:
        /*0008*/ 	.byte	0x04, 0x17
        /*000a*/ 	.short	(.L_23 - .L_22)
.L_22:
        /*000c*/ 	.word	0x00000000
        /*0010*/ 	.short	0x0000
        /*0012*/ 	.short	0x0070
        /*0014*/ 	.byte	0x00, 0xf0, 0x01, 0x10


	//----- nvinfo : EIATTR_SPARSE_MMA_MASK
	.align		4
.L_23:
        /*0018*/ 	.byte	0x03, 0x50
        /*001a*/ 	.short	0x0000


	//----- nvinfo : EIATTR_MAXREG_COUNT
	.align		4
        /*001c*/ 	.byte	0x03, 0x1b
        /*001e*/ 	.short	0x00a8


	//----- nvinfo : EIATTR_NUM_BARRIERS
	.align		4
        /*0020*/ 	.byte	0x02, 0x4c
        /*0022*/ 	.byte	0x01
	.zero		1


	//----- nvinfo : EIATTR_EXTERNS
	.align		4
        /*0024*/ 	.byte	0x04, 0x0f
        /*0026*/ 	.short	(.L_25 - .L_24)


	//   ....[0]....
	.align		4
.L_24:
        /*0028*/ 	.word	index@(__assertfail)


	//----- nvinfo : EIATTR_MERCURY_ISA_VERSION
	.align		4
.L_25:
        /*002c*/ 	.byte	0x03, 0x5f
        /*002e*/ 	.short	0x0101


	//----- nvinfo : EIATTR_INT_WARP_WIDE_INSTR_OFFSETS
	.align		4
        /*0030*/ 	.byte	0x04, 0x31
        /*0032*/ 	.short	(.L_27 - .L_26)


	//   ....[0]....
.L_26:
        /*0034*/ 	.word	0x00000460


	//   ....[1]....
        /*0038*/ 	.word	0x00000490


	//   ....[2]....
        /*003c*/ 	.word	0x00000650


	//----- nvinfo : EIATTR_COOP_GROUP_MASK_REGIDS
	.align		4
.L_27:
        /*0040*/ 	.byte	0x04, 0x29
        /*0042*/ 	.short	(.L_29 - .L_28)


	//   ....[0]....
.L_28:
        /*0044*/ 	.word	0xffffffff


	//   ....[1]....
        /*0048*/ 	.word	0xffffffff


	//   ....[2]....
        /*004c*/ 	.word	0xffffffff


	//   ....[3]....
        /*0050*/ 	.word	0xffffffff


	//   ....[4]....
        /*0054*/ 	.word	0xffffffff


	//   ....[5]....
        /*0058*/ 	.word	0xffffffff


	//----- nvinfo : EIATTR_COOP_GROUP_INSTR_OFFSETS
	.align		4
.L_29:
        /*005c*/ 	.byte	0x04, 0x28
        /*005e*/ 	.short	(.L_31 - .L_30)


	//   ....[0]....
.L_30:
        /*0060*/ 	.word	0x00000060


	//   ....[1]....
        /*0064*/ 	.word	0x00000070


	//   ....[2]....
        /*0068*/ 	.word	0x00000130


	//   ....[3]....
        /*006c*/ 	.word	0x000002b0


	//   ....[4]....
        /*0070*/ 	.word	0x000007d0


	//   ....[5]....
        /*0074*/ 	.word	0x00001210


	//----- nvinfo : EIATTR_REG_RECONFIG
	.align		4
.L_31:
        /*0078*/ 	.byte	0x01, 0x54
	.zero		2


	//----- nvinfo : EIATTR_SYSCALL_OFFSETS
	.align		4
        /*007c*/ 	.byte	0x04, 0x46
        /*007e*/ 	.short	(.L_33 - .L_32)


	//   ....[0]....
.L_32:
        /*0080*/ 	.word	0x000013d0


	//----- nvinfo : EIATTR_MBARRIER_INSTR_OFFSETS
	.align		4
.L_33:
        /*0084*/ 	.byte	0x04, 0x39
        /*0086*/ 	.short	(.L_35 - .L_34)


	//   ....[0]....
.L_34:
        /*0088*/ 	.word	0x00000230
        /*008c*/ 	.word	0x000000ff
        /*0090*/ 	.word	0x00000000
        /*0094*/ 	.short	0x0100
        /*0096*/ 	.byte	0x08
	.zero		1


	//   ....[1]....
        /*0098*/ 	.word	0x00000240
        /*009c*/ 	.word	0x000000ff
        /*00a0*/ 	.word	0x00000018
        /*00a4*/ 	.short	0x0100
        /*00a6*/ 	.byte	0x08
	.zero		1


	//   ....[2]....
        /*00a8*/ 	.word	0x00000250
        /*00ac*/ 	.word	0x000000ff
        /*00b0*/ 	.word	0x00000008
        /*00b4*/ 	.short	0x0100
        /*00b6*/ 	.byte	0x08
	.zero		1


	//   ....[3]....
        /*00b8*/ 	.word	0x00000260
        /*00bc*/ 	.word	0x000000ff
        /*00c0*/ 	.word	0x00000020
        /*00c4*/ 	.short	0x0100
        /*00c6*/ 	.byte	0x08
	.zero		1


	//   ....[4]....
        /*00c8*/ 	.word	0x00000270
        /*00cc*/ 	.word	0x000000ff
        /*00d0*/ 	.word	0x00000010
        /*00d4*/ 	.short	0x0100
        /*00d6*/ 	.byte	0x08
	.zero		1


	//   ....[5]....
        /*00d8*/ 	.word	0x00000280
        /*00dc*/ 	.word	0x000000ff
        /*00e0*/ 	.word	0x00000028
        /*00e4*/ 	.short	0x0100
        /*00e6*/ 	.byte	0x08
	.zero		1


	//   ....[6]....
        /*00e8*/ 	.word	0x000006d0
        /*00ec*/ 	.word	0x000000ff
        /*00f0*/ 	.word	0x00000040
        /*00f4*/ 	.short	0x0100
        /*00f6*/ 	.byte	0x06
	.zero		1


	//   ....[7]....
        /*00f8*/ 	.word	0x00000760
        /*00fc*/ 	.word	0x000000ff
        /*0100*/ 	.word	0x00000048
        /*0104*/ 	.short	0x0100
        /*0106*/ 	.byte	0x06
	.zero		1


	//   ....[8]....
        /*0108*/ 	.word	0x000014a0
        /*010c*/ 	.word	0x00000003
        /*0110*/ 	.word	0x00000000
        /*0114*/ 	.short	0x010a
        /*0116*/ 	.byte	0x3f
	.zero		1


	//   ....[9]....
        /*0118*/ 	.word	0x000014e0
        /*011c*/ 	.word	0x00000003
        /*0120*/ 	.word	0x00000000
        /*0124*/ 	.short	0x010a
        /*0126*/ 	.byte	0x3f
	.zero		1


	//   ....[10]....
        /*0128*/ 	.word	0x00001740
        /*012c*/ 	.word	0x00000005
        /*0130*/ 	.word	0x00000000
        /*0134*/ 	.short	0x010a
        /*0136*/ 	.byte	0x3f
	.zero		1


	//   ....[11]....
        /*0138*/ 	.word	0x00001780
        /*013c*/ 	.word	0x00000005
        /*0140*/ 	.word	0x00000000
        /*0144*/ 	.short	0x010a
        /*0146*/ 	.byte	0x3f
	.zero		1


	//   ....[12]....
        /*0148*/ 	.word	0x00001870
        /*014c*/ 	.word	0x00000005
        /*0150*/ 	.word	0x00000000
        /*0154*/ 	.short	0x0101
        /*0156*/ 	.byte	0x3f
	.zero		1


	//   ....[13]....
        /*0158*/ 	.word	0x00001a90
        /*015c*/ 	.word	0x00000003
        /*0160*/ 	.word	0x00000000
        /*0164*/ 	.short	0x0101
        /*0166*/ 	.byte	0x3f
	.zero		1


	//   ....[14]....
        /*0168*/ 	.word	0x00009080
        /*016c*/ 	.word	0x0000000e
        /*0170*/ 	.word	0x00000018
        /*0174*/ 	.short	0x010a
        /*0176*/ 	.byte	0x3f
	.zero		1


	//   ....[15]....
        /*0178*/ 	.word	0x00009400
        /*017c*/ 	.word	0x00000006
        /*0180*/ 	.word	0x00000048
        /*0184*/ 	.short	0x0101
        /*0186*/ 	.byte	0x3f
	.zero		1


	//   ....[16]....
        /*0188*/ 	.word	0x00009b30
        /*018c*/ 	.word	0x00000007
        /*0190*/ 	.word	0x00000000
        /*0194*/ 	.short	0x010a
        /*0196*/ 	.byte	0x3f
	.zero		1


	//   ....[17]....
        /*0198*/ 	.word	0x00009bb0
        /*019c*/ 	.word	0x00000009
        /*01a0*/ 	.word	0x00000000
        /*01a4*/ 	.short	0x010a
        /*01a6*/ 	.byte	0x3f
	.zero		1


	//   ....[18]....
        /*01a8*/ 	.word	0x00009c40
        /*01ac*/ 	.word	0x00000003
        /*01b0*/ 	.word	0x00000000
        /*01b4*/ 	.short	0x010a
        /*01b6*/ 	.byte	0x3f
	.zero		1


	//   ....[19]....
        /*01b8*/ 	.word	0x00009ca0
        /*01bc*/ 	.word	0x00000003
        /*01c0*/ 	.word	0x00000000
        /*01c4*/ 	.short	0x010a
        /*01c6*/ 	.byte	0x3f
	.zero		1


	//   ....[20]....
        /*01c8*/ 	.word	0x00009cf0
        /*01cc*/ 	.word	0x00000005
        /*01d0*/ 	.word	0x00000000
        /*01d4*/ 	.short	0x010a
        /*01d6*/ 	.byte	0x3f
	.zero		1


	//   ....[21]....
        /*01d8*/ 	.word	0x00009dc0
        /*01dc*/ 	.word	0x0000000e
        /*01e0*/ 	.word	0x00000018
        /*01e4*/ 	.short	0x010a
        /*01e6*/ 	.byte	0x3f
	.zero		1


	//   ....[22]....
        /*01e8*/ 	.word	0x00009e90
        /*01ec*/ 	.word	0x00000007
        /*01f0*/ 	.word	0x00000000
        /*01f4*/ 	.short	0x010a
        /*01f6*/ 	.byte	0x3f
	.zero		1


	//   ....[23]....
        /*01f8*/ 	.word	0x00009ee0
        /*01fc*/ 	.word	0x00000009
        /*0200*/ 	.word	0x00000000
        /*0204*/ 	.short	0x010a
        /*0206*/ 	.byte	0x3f
	.zero		1


	//----- nvinfo : EIATTR_NUM_MBARRIERS
	.align		4
.L_35:
        /*0208*/ 	.byte	0x03, 0x38
        /*020a*/ 	.short	0x0008


	//----- nvinfo : EIATTR_EXIT_INSTR_OFFSETS
	.align		4
        /*020c*/ 	.byte	0x04, 0x1c
        /*020e*/ 	.short	(.L_37 - .L_36)


	//   ....[0]....
.L_36:
        /*0210*/ 	.word	0x00000930


	//   ....[1]....
        /*0214*/ 	.word	0x00001150


	//   ....[2]....
        /*0218*/ 	.word	0x000086a0


	//   ....[3]....
        /*021c*/ 	.word	0x00008c00


	//   ....[4]....
        /*0220*/ 	.word	0x00009c90


	//----- nvinfo : EIATTR_MAX_THREADS
	.align		4
.L_37:
        /*0224*/ 	.byte	0x04, 0x05
        /*0226*/ 	.short	(.L_39 - .L_38)
.L_38:
        /*0228*/ 	.word	0x00000180
        /*022c*/ 	.word	0x00000001
        /*0230*/ 	.word	0x00000001


	//----- nvinfo : EIATTR_CRS_STACK_SIZE
	.align		4
.L_39:
        /*0234*/ 	.byte	0x04, 0x1e
        /*0236*/ 	.short	(.L_41 - .L_40)
.L_40:
        /*0238*/ 	.word	0x00000000


	//----- nvinfo : EIATTR_CBANK_PARAM_SIZE
	.align		4
.L_41:
        /*023c*/ 	.byte	0x03, 0x19
        /*023e*/ 	.short	0x0470


	//----- nvinfo : EIATTR_PARAM_CBANK
	.align		4
        /*0240*/ 	.byte	0x04, 0x0a
        /*0242*/ 	.short	(.L_43 - .L_42)
	.align		4
.L_42:
        /*0244*/ 	.word	index@(.nv.constant0._ZN7cutlass13device_kernelINS_4gemm6kernel13GemmUniversalIN4cute5tupleIJiiiiEEENS1_10collective13CollectiveMmaINS1_34MainloopSm90TmaGmmaWarpSpecializedILi3ENS5_IJNS4_1CILi2EEESB_NSA_ILi1EEEEEENS1_35KernelTmaWarpSpecializedCooperativeEEENS5_IJNSA_ILi128EEENSA_ILi256EEENSA_ILi32EEEEEEaNS5_IJlSC_lEEEaSK_NS4_8TiledMMAINS4_8MMA_AtomIJNS4_4SM904GMMA27MMA_64x256x32_S32S8S8_SS_TNEEEENS4_6LayoutINS5_IJSB_SC_SC_EEENS5_IJSC_NSA_ILi0EEEST_EEEEENS5_IJNS4_10UnderscoreESW_SW_EEEEENS4_23SM90_TMA_LOAD_MULTICASTENS4_14ComposedLayoutINS4_7SwizzleILi1ELi4ELi3EEENS4_18smem_ptr_flag_bitsILi8EEENSR_INS5_IJNSA_ILi8EEESI_EEENS5_IJSI_SC_EEEEEEEvNS4_8identityESZ_S19_vS1A_EENS_8epilogue10collective6detail29Sm90TmaWarpSpecializedAdapterINS1D_15DefaultEpilogueIaSK_SK_NS1C_6thread17LinearCombinationIaLi1EiiLNS1H_9ScaleType4KindE0ELNS_15FloatRoundStyleE2EaEENS1_15EpilogueDefaultEEEEEvvEEEEvNT_6ParamsE)
        /*0248*/ 	.short	0x0210
        /*024a*/ 	.short	0x0470


	//----- nvinfo : EIATTR_SW_WAR
	.align		4
.L_43:
        /*024c*/ 	.byte	0x04, 0x36
        /*024e*/ 	.short	(.L_45 - .L_44)
.L_44:
        /*0250*/ 	.word	0x00000008
.L_45:


//--------------------- .nv.callgraph             --------------------------
	.section	.nv.callgraph,"",@"SHT_CUDA_CALLGRAPH"
	.align	4
	.sectionentsize	8
	.align		4
        /*0000*/ 	.word	0x00000000
	.align		4
        /*0004*/ 	.word	0xffffffff
	.align		4
        /*0008*/ 	.word	index@(_ZN7cutlass13device_kernelINS_4gemm6kernel13GemmUniversalIN4cute5tupleIJiiiiEEENS1_10collective13CollectiveMmaINS1_34MainloopSm90TmaGmmaWarpSpecializedILi3ENS5_IJNS4_1CILi2EEESB_NSA_ILi1EEEEEENS1_35KernelTmaWarpSpecializedCooperativeEEENS5_IJNSA_ILi128EEENSA_ILi256EEENSA_ILi32EEEEEEaNS5_IJlSC_lEEEaSK_NS4_8TiledMMAINS4_8MMA_AtomIJNS4_4SM904GMMA27MMA_64x256x32_S32S8S8_SS_TNEEEENS4_6LayoutINS5_IJSB_SC_SC_EEENS5_IJSC_NSA_ILi0EEEST_EEEEENS5_IJNS4_10UnderscoreESW_SW_EEEEENS4_23SM90_TMA_LOAD_MULTICASTENS4_14ComposedLayoutINS4_7SwizzleILi1ELi4ELi3EEENS4_18smem_ptr_flag_bitsILi8EEENSR_INS5_IJNSA_ILi8EEESI_EEENS5_IJSI_SC_EEEEEEEvNS4_8identityESZ_S19_vS1A_EENS_8epilogue10collective6detail29Sm90TmaWarpSpecializedAdapterINS1D_15DefaultEpilogueIaSK_SK_NS1C_6thread17LinearCombinationIaLi1EiiLNS1H_9ScaleType4KindE0ELNS_15FloatRoundStyleE2EaEENS1_15EpilogueDefaultEEEEEvvEEEEvNT_6ParamsE)
	.align		4
        /*000c*/ 	.word	index@(__assertfail)
	.align		4
        /*0010*/ 	.word	0x00000000
	.align		4
        /*0014*/ 	.word	0xfffffffe
	.align		4
        /*0018*/ 	.word	0x00000000
	.align		4
        /*001c*/ 	.word	0xfffffffd
	.align		4
        /*0020*/ 	.word	0x00000000
	.align		4
        /*0024*/ 	.word	0xfffffffc


//--------------------- .nv.constant4             --------------------------
	.section	.nv.constant4,"a",@progbits
	.align	8
	.align		8
.nv.constant4:
        /*0000*/ 	.dword	__assertfail
	.align		8
        /*0008*/ 	.dword	__unnamed_1
	.align		8
        /*0010*/ 	.dword	_ZN39_INTERNAL_fed412df_4_k_cu_6e3e612a_53694cuda3std3__45__cpo5beginE
	.align		8
        /*0018*/ 	.dword	_ZN39_INTERNAL_fed412df_4_k_cu_6e3e612a_53694cuda3std3__45__cpo3endE
	.align		8
        /*0020*/ 	.dword	_ZN39_INTERNAL_fed412df_4_k_cu_6e3e612a_53694cuda3std3__45__cpo6cbeginE
	.align		8
        /*0028*/ 	.dword	_ZN39_INTERNAL_fed412df_4_k_cu_6e3e612a_53694cuda3std3__45__cpo4cendE
	.align		8
        /*0030*/ 	.dword	_ZN39_INTERNAL_fed412df_4_k_cu_6e3e612a_53694cuda3std3__441_GLOBAL__N__fed412df_4_k_cu_6e3e612a_53696ignoreE
	.align		8
        /*0038*/ 	.dword	_ZN39_INTERNAL_fed412df_4_k_cu_6e3e612a_53694cuda3std3__419piecewise_constructE
	.align		8
        /*0040*/ 	.dword	_ZN39_INTERNAL_fed412df_4_k_cu_6e3e612a_53694cuda3std3__48in_placeE
	.align		8
        /*0048*/ 	.dword	_ZN39_INTERNAL_fed412df_4_k_cu_6e3e612a_53694cuda3std6ranges3__45__cpo4swapE
	.align		8
        /*0050*/ 	.dword	_ZN39_INTERNAL_fed412df_4_k_cu_6e3e612a_53694cuda3std6ranges3__45__cpo9iter_moveE
	.align		8
        /*0058*/ 	.dword	_ZN39_INTERNAL_fed412df_4_k_cu_6e3e612a_53694cute7productE
	.align		8
        /*0060*/ 	.dword	_ZN39_INTERNAL_fed412df_4_k_cu_6e3e612a_53694cute1_E
	.align		8
        /*0068*/ 	.dword	$str$22
	.align		8
        /*0070*/ 	.dword	$str$23


//--------------------- .text._ZN7cutlass13device_kernelINS_4gemm6kernel13GemmUniversalIN4cute5tupleIJiiiiEEENS1_10collective13CollectiveMmaINS1_34MainloopSm90TmaGmmaWarpSpecializedILi3ENS5_IJNS4_1CILi2EEESB_NSA_ILi1EEEEEENS1_35KernelTmaWarpSpecializedCooperativeEEENS5_IJNSA_ILi128EEENSA_ILi256EEENSA_ILi32EEEEEEaNS5_IJlSC_lEEEaSK_NS4_8TiledMMAINS4_8MMA_AtomIJNS4_4SM904GMMA27MMA_64x256x32_S32S8S8_SS_TNEEEENS4_6LayoutINS5_IJSB_SC_SC_EEENS5_IJSC_NSA_ILi0EEEST_EEEEENS5_IJNS4_10UnderscoreESW_SW_EEEEENS4_23SM90_TMA_LOAD_MULTICASTENS4_14ComposedLayoutINS4_7SwizzleILi1ELi4ELi3EEENS4_18smem_ptr_flag_bitsILi8EEENSR_INS5_IJNSA_ILi8EEESI_EEENS5_IJSI_SC_EEEEEEEvNS4_8identityESZ_S19_vS1A_EENS_8epilogue10collective6detail29Sm90TmaWarpSpecializedAdapterINS1D_15DefaultEpilogueIaSK_SK_NS1C_6thread17LinearCombinationIaLi1EiiLNS1H_9ScaleType4KindE0ELNS_15FloatRoundStyleE2EaEENS1_15EpilogueDefaultEEEEEvvEEEEvNT_6ParamsE --------------------------
	.section	.text._ZN7cutlass13device_kernelINS_4gemm6kernel13GemmUniversalIN4cute5tupleIJiiiiEEENS1_10collective13CollectiveMmaINS1_34MainloopSm90TmaGmmaWarpSpecializedILi3ENS5_IJNS4_1CILi2EEESB_NSA_ILi1EEEEEENS1_35KernelTmaWarpSpecializedCooperativeEEENS5_IJNSA_ILi128EEENSA_ILi256EEENSA_ILi32EEEEEEaNS5_IJlSC_lEEEaSK_NS4_8TiledMMAINS4_8MMA_AtomIJNS4_4SM904GMMA27MMA_64x256x32_S32S8S8_SS_TNEEEENS4_6LayoutINS5_IJSB_SC_SC_EEENS5_IJSC_NSA_ILi0EEEST_EEEEENS5_IJNS4_10UnderscoreESW_SW_EEEEENS4_23SM90_TMA_LOAD_MULTICASTENS4_14ComposedLayoutINS4_7SwizzleILi1ELi4ELi3EEENS4_18smem_ptr_flag_bitsILi8EEENSR_INS5_IJNSA_ILi8EEESI_EEENS5_IJSI_SC_EEEEEEEvNS4_8identityESZ_S19_vS1A_EENS_8epilogue10collective6detail29Sm90TmaWarpSpecializedAdapterINS1D_15DefaultEpilogueIaSK_SK_NS1C_6thread17LinearCombinationIaLi1EiiLNS1H_9ScaleType4KindE0ELNS_15FloatRoundStyleE2EaEENS1_15EpilogueDefaultEEEEEvvEEEEvNT_6ParamsE,"ax",@progbits
	.align	128
.text._ZN7cutlass13device_kernelINS_4gemm6kernel13GemmUniversalIN4cute5tupleIJiiiiEEENS1_10collective13CollectiveMmaINS1_34MainloopSm90TmaGmmaWarpSpecializedILi3ENS5_IJNS4_1CILi2EEESB_NSA_ILi1EEEEEENS1_35KernelTmaWarpSpecializedCooperativeEEENS5_IJNSA_ILi128EEENSA_ILi256EEENSA_ILi32EEEEEEaNS5_IJlSC_lEEEaSK_NS4_8TiledMMAINS4_8MMA_AtomIJNS4_4SM904GMMA27MMA_64x256x32_S32S8S8_SS_TNEEEENS4_6LayoutINS5_IJSB_SC_SC_EEENS5_IJSC_NSA_ILi0EEEST_EEEEENS5_IJNS4_10UnderscoreESW_SW_EEEEENS4_23SM90_TMA_LOAD_MULTICASTENS4_14ComposedLayoutINS4_7SwizzleILi1ELi4ELi3EEENS4_18smem_ptr_flag_bitsILi8EEENSR_INS5_IJNSA_ILi8EEESI_EEENS5_IJSI_SC_EEEEEEEvNS4_8identityESZ_S19_vS1A_EENS_8epilogue10collective6detail29Sm90TmaWarpSpecializedAdapterINS1D_15DefaultEpilogueIaSK_SK_NS1C_6thread17LinearCombinationIaLi1EiiLNS1H_9ScaleType4KindE0ELNS_15FloatRoundStyleE2EaEENS1_15EpilogueDefaultEEEEEvvEEEEvNT_6ParamsE:
        .type           _ZN7cutlass13device_kernelINS_4gemm6kernel13GemmUniversalIN4cute5tupleIJiiiiEEENS1_10collective13CollectiveMmaINS1_34MainloopSm90TmaGmmaWarpSpecializedILi3ENS5_IJNS4_1CILi2EEESB_NSA_ILi1EEEEEENS1_35KernelTmaWarpSpecializedCooperativeEEENS5_IJNSA_ILi128EEENSA_ILi256EEENSA_ILi32EEEEEEaNS5_IJlSC_lEEEaSK_NS4_8TiledMMAINS4_8MMA_AtomIJNS4_4SM904GMMA27MMA_64x256x32_S32S8S8_SS_TNEEEENS4_6LayoutINS5_IJSB_SC_SC_EEENS5_IJSC_NSA_ILi0EEEST_EEEEENS5_IJNS4_10UnderscoreESW_SW_EEEEENS4_23SM90_TMA_LOAD_MULTICASTENS4_14ComposedLayoutINS4_7SwizzleILi1ELi4ELi3EEENS4_18smem_ptr_flag_bitsILi8EEENSR_INS5_IJNSA_ILi8EEESI_EEENS5_IJSI_SC_EEEEEEEvNS4_8identityESZ_S19_vS1A_EENS_8epilogue10collective6detail29Sm90TmaWarpSpecializedAdapterINS1D_15DefaultEpilogueIaSK_SK_NS1C_6thread17LinearCombinationIaLi1EiiLNS1H_9ScaleType4KindE0ELNS_15FloatRoundStyleE2EaEENS1_15EpilogueDefaultEEEEEvvEEEEvNT_6ParamsE,@function
        .size           _ZN7cutlass13device_kernelINS_4gemm6kernel13GemmUniversalIN4cute5tupleIJiiiiEEENS1_10collective13CollectiveMmaINS1_34MainloopSm90TmaGmmaWarpSpecializedILi3ENS5_IJNS4_1CILi2EEESB_NSA_ILi1EEEEEENS1_35KernelTmaWarpSpecializedCooperativeEEENS5_IJNSA_ILi128EEENSA_ILi256EEENSA_ILi32EEEEEEaNS5_IJlSC_lEEEaSK_NS4_8TiledMMAINS4_8MMA_AtomIJNS4_4SM904GMMA27MMA_64x256x32_S32S8S8_SS_TNEEEENS4_6LayoutINS5_IJSB_SC_SC_EEENS5_IJSC_NSA_ILi0EEEST_EEEEENS5_IJNS4_10UnderscoreESW_SW_EEEEENS4_23SM90_TMA_LOAD_MULTICASTENS4_14ComposedLayoutINS4_7SwizzleILi1ELi4ELi3EEENS4_18smem_ptr_flag_bitsILi8EEENSR_INS5_IJNSA_ILi8EEESI_EEENS5_IJSI_SC_EEEEEEEvNS4_8identityESZ_S19_vS1A_EENS_8epilogue10collective6detail29Sm90TmaWarpSpecializedAdapterINS1D_15DefaultEpilogueIaSK_SK_NS1C_6thread17LinearCombinationIaLi1EiiLNS1H_9ScaleType4KindE0ELNS_15FloatRoundStyleE2EaEENS1_15EpilogueDefaultEEEEEvvEEEEvNT_6ParamsE,(.L_x_329 - _ZN7cutlass13device_kernelINS_4gemm6kernel13GemmUniversalIN4cute5tupleIJiiiiEEENS1_10collective13CollectiveMmaINS1_34MainloopSm90TmaGmmaWarpSpecializedILi3ENS5_IJNS4_1CILi2EEESB_NSA_ILi1EEEEEENS1_35KernelTmaWarpSpecializedCooperativeEEENS5_IJNSA_ILi128EEENSA_ILi256EEENSA_ILi32EEEEEEaNS5_IJlSC_lEEEaSK_NS4_8TiledMMAINS4_8MMA_AtomIJNS4_4SM904GMMA27MMA_64x256x32_S32S8S8_SS_TNEEEENS4_6LayoutINS5_IJSB_SC_SC_EEENS5_IJSC_NSA_ILi0EEEST_EEEEENS5_IJNS4_10UnderscoreESW_SW_EEEEENS4_23SM90_TMA_LOAD_MULTICASTENS4_14ComposedLayoutINS4_7SwizzleILi1ELi4ELi3EEENS4_18smem_ptr_flag_bitsILi8EEENSR_INS5_IJNSA_ILi8EEESI_EEENS5_IJSI_SC_EEEEEEEvNS4_8identityESZ_S19_vS1A_EENS_8epilogue10collective6detail29Sm90TmaWarpSpecializedAdapterINS1D_15DefaultEpilogueIaSK_SK_NS1C_6thread17LinearCombinationIaLi1EiiLNS1H_9ScaleType4KindE0ELNS_15FloatRoundStyleE2EaEENS1_15EpilogueDefaultEEEEEvvEEEEvNT_6ParamsE)
        .other          _ZN7cutlass13device_kernelINS_4gemm6kernel13GemmUniversalIN4cute5tupleIJiiiiEEENS1_10collective13CollectiveMmaINS1_34MainloopSm90TmaGmmaWarpSpecializedILi3ENS5_IJNS4_1CILi2EEESB_NSA_ILi1EEEEEENS1_35KernelTmaWarpSpecializedCooperativeEEENS5_IJNSA_ILi128EEENSA_ILi256EEENSA_ILi32EEEEEEaNS5_IJlSC_lEEEaSK_NS4_8TiledMMAINS4_8MMA_AtomIJNS4_4SM904GMMA27MMA_64x256x32_S32S8S8_SS_TNEEEENS4_6LayoutINS5_IJSB_SC_SC_EEENS5_IJSC_NSA_ILi0EEEST_EEEEENS5_IJNS4_10UnderscoreESW_SW_EEEEENS4_23SM90_TMA_LOAD_MULTICASTENS4_14ComposedLayoutINS4_7SwizzleILi1ELi4ELi3EEENS4_18smem_ptr_flag_bitsILi8EEENSR_INS5_IJNSA_ILi8EEESI_EEENS5_IJSI_SC_EEEEEEEvNS4_8identityESZ_S19_vS1A_EENS_8epilogue10collective6detail29Sm90TmaWarpSpecializedAdapterINS1D_15DefaultEpilogueIaSK_SK_NS1C_6thread17LinearCombinationIaLi1EiiLNS1H_9ScaleType4KindE0ELNS_15FloatRoundStyleE2EaEENS1_15EpilogueDefaultEEEEEvvEEEEvNT_6ParamsE,@"STO_CUDA_ENTRY STV_DEFAULT"
_ZN7cutlass13device_kernelINS_4gemm6kernel13GemmUniversalIN4cute5tupleIJiiiiEEENS1_10collective13CollectiveMmaINS1_34MainloopSm90TmaGmmaWarpSpecializedILi3ENS5_IJNS4_1CILi2EEESB_NSA_ILi1EEEEEENS1_35KernelTmaWarpSpecializedCooperativeEEENS5_IJNSA_ILi128EEENSA_ILi256EEENSA_ILi32EEEEEEaNS5_IJlSC_lEEEaSK_NS4_8TiledMMAINS4_8MMA_AtomIJNS4_4SM904GMMA27MMA_64x256x32_S32S8S8_SS_TNEEEENS4_6LayoutINS5_IJSB_SC_SC_EEENS5_IJSC_NSA_ILi0EEEST_EEEEENS5_IJNS4_10UnderscoreESW_SW_EEEEENS4_23SM90_TMA_LOAD_MULTICASTENS4_14ComposedLayoutINS4_7SwizzleILi1ELi4ELi3EEENS4_18smem_ptr_flag_bitsILi8EEENSR_INS5_IJNSA_ILi8EEESI_EEENS5_IJSI_SC_EEEEEEEvNS4_8identityESZ_S19_vS1A_EENS_8epilogue10collective6detail29Sm90TmaWarpSpecializedAdapterINS1D_15DefaultEpilogueIaSK_SK_NS1C_6thread17LinearCombinationIaLi1EiiLNS1H_9ScaleType4KindE0ELNS_15FloatRoundStyleE2EaEENS1_15EpilogueDefaultEEEEEvvEEEEvNT_6ParamsE:
[----:B------:R-:W0:Y:S01]  /*0000*/  LDC R1, c[0x0][0x28] ;  /* 0x00000a00ff017b82 */ /* 0x000e220000000800 */
[----:B------:R-:W1:Y:S01]  /*0010*/  S2R R18, SR_TID.X ;  /* 0x0000000000127919 */ /* 0x000e620000002100 */
[----:B------:R-:W-:Y:S01]  /*0020*/  ELECT P0, URZ, PT ;  /* 0x00000000003f782f */ /* 0x000fe20003800000 */
[----:B------:R-:W-:Y:S01]  /*0030*/  BSSY B0, `(.L_x_0) ;  /* 0x000000f000007945 */ /* 0x000fe20003800000 */
[--C-:B-1----:R-:W-:Y:S02]  /*0040*/  SHF.R.U32.HI R0, RZ, 0x5, R18.reuse ;  /* 0x00000005ff007819 */ /* 0x102fe40000011612 */
[----:B------:R-:W-:-:S03]  /*0050*/  SHF.R.U32.HI R3, RZ, 0x7, R18 ;  /* 0x00000007ff037819 */ /* 0x000fc60000011612 */
[----:B------:R-:W1:Y:S04]  /*0060*/  SHFL.IDX PT, R2, R0, RZ, 0x1f ;  /* 0x00001fff00027589 */ /* 0x000e6800000e0000 */
[----:B------:R2:W3:Y:S01]  /*0070*/  SHFL.IDX PT, R5, R3, RZ, 0x1f ;  /* 0x00001fff03057589 */ /* 0x0004e200000e0000 */
[----:B-1----:R-:W-:-:S13]  /*0080*/  ISETP.NE.OR P0, PT, R2, RZ, !P0 ;  /* 0x000000ff0200720c */ /* 0x002fda0004705670 */
[----:B0-23--:R-:W-:Y:S05]  /*0090*/  @P0 BRA `(.L_x_1) ;  /* 0x0000000000200947 */ /* 0x00dfea0003800000 */
[----:B------:R-:W-:Y:S02]  /*00a0*/  ULDC.64 UR4, c[0x0][0x198] ;  /* 0x0000660000047ab9 */ /* 0x000fe40000000a00 */
[----:B------:R-:W-:Y:S02]  /*00b0*/  UIADD3 UR6, UP0, UR4, 0xf0, URZ ;  /* 0x000000f004067890 */ /* 0x000fe4000ff1e03f */
[----:B------:R-:W-:Y:S02]  /*00c0*/  UIADD3 UR4, UP1, UR4, 0x1f0, URZ ;  /* 0x000001f004047890 */ /* 0x000fe4000ff3e03f */
[----:B------:R-:W-:Y:S02]  /*00d0*/  UIADD3.X UR7, URZ, UR5, URZ, UP0, !UPT ;  /* 0x000000053f077290 */ /* 0x000fe400087fe43f */
[----:B------:R-:W-:-:S07]  /*00e0*/  UIADD3.X UR5, URZ, UR5, URZ, UP1, !UPT ;  /* 0x000000053f057290 */ /* 0x000fce0008ffe43f */
[----:B------:R0:W-:Y:S02]  /*00f0*/  UTMACCTL.PF [UR6] ;  /* 0x00000000060079b9 */ /* 0x0001e40008040000 */
[----:B------:R0:W-:Y:S02]  /*0100*/  UTMACCTL.PF [UR4] ;  /* 0x00000000040079b9 */ /* 0x0001e40008040000 */
[----:B0-----:R-:W-:Y:S01]  /*0110*/  NOP ;  /* 0x0000000000007918 */ /* 0x001fe20000000000 */
.L_x_1:
[----:B------:R-:W-:Y:S05]  /*0120*/  BSYNC B0 ;  /* 0x0000000000007941 */ /* 0x000fea0003800000 */
.L_x_0:
[----:B------:R-:W0:Y:S02]  /*0130*/  SHFL.IDX PT, R3, R0, RZ, 0x1f ;  /* 0x00001fff00037589 */ /* 0x000e2400000e0000 */
[----:B0-----:R-:W-:-:S13]  /*0140*/  ISETP.NE.AND P0, PT, R3, RZ, PT ;  /* 0x000000ff0300720c */ /* 0x001fda0003f05270 */
[----:B------:R-:W-:Y:S05]  /*0150*/  @P0 BRA `(.L_x_2) ;  /* 0x0000000000500947 */ /* 0x000fea0003800000 */
[----:B------:R-:W0:Y:S01]  /*0160*/  S2UR UR8, SR_CgaCtaId ;  /* 0x00000000000879c3 */ /* 0x000e220000008800 */
[----:B------:R-:W-:Y:S01]  /*0170*/  UMOV UR4, 0x400 ;  /* 0x0000040000047882 */ /* 0x000fe20000000000 */
[----:B------:R-:W-:Y:S01]  /*0180*/  UMOV UR5, 0x1 ;  /* 0x0000000100057882 */ /* 0x000fe20000000000 */
[----:B------:R-:W-:Y:S01]  /*0190*/  UMOV UR6, 0x6 ;  /* 0x0000000600067882 */ /* 0x000fe20000000000 */
[----:B------:R-:W-:Y:S01]  /*01a0*/  ELECT P0, URZ, PT ;  /* 0x00000000003f782f */ /* 0x000fe20003800000 */
[----:B------:R-:W-:-:S04]  /*01b0*/  UIADD3 UR6, -UR6, 0x100000, URZ ;  /* 0x0010000006067890 */ /* 0x000fc8000fffe13f */
[----:B------:R-:W-:Y:S02]  /*01c0*/  USHF.L.U32 UR7, UR6, 0xb, URZ ;  /* 0x0000000b06077899 */ /* 0x000fe4000800063f */
[----:B------:R-:W-:Y:S02]  /*01d0*/  USHF.L.U32 UR6, UR6, 0x1, URZ ;  /* 0x0000000106067899 */ /* 0x000fe4000800063f */
[----:B0-----:R-:W-:Y:S02]  /*01e0*/  ULEA UR8, UR8, UR4, 0x18 ;  /* 0x0000000408087291 */ /* 0x001fe4000f8ec03f */
[----:B------:R-:W-:-:S04]  /*01f0*/  UIADD3 UR4, -UR5, 0x100000, URZ ;  /* 0x0010000005047890 */ /* 0x000fc8000fffe13f */
[----:B------:R-:W-:Y:S02]  /*0200*/  USHF.L.U32 UR5, UR4, 0xb, URZ ;  /* 0x0000000b04057899 */ /* 0x000fe4000800063f */
[----:B------:R-:W-:Y:S01]  /*0210*/  USHF.L.U32 UR4, UR4, 0x1, URZ ;  /* 0x0000000104047899 */ /* 0x000fe2000800063f */
[----:B------:R-:W0:Y:S11]  /*0220*/  FENCE.VIEW.ASYNC.S ;  /* 0x00000000000073c6 */ /* 0x000e360000000000 */
[----:B0-----:R0:W1:Y:S01]  /*0230*/  SYNCS.EXCH.64 URZ, [UR8], UR4 ;  /* 0x00000004083f75b2 */ /* 0x0010620008000100 */
[----:B------:R0:W2:Y:S01]  /*0240*/  SYNCS.EXCH.64 URZ, [UR8+0x18], UR6 ;  /* 0x00001806083f75b2 */ /* 0x0000a20008000100 */
[----:B------:R0:W3:Y:S01]  /*0250*/  SYNCS.EXCH.64 URZ, [UR8+0x8], UR4 ;  /* 0x00000804083f75b2 */ /* 0x0000e20008000100 */
[----:B------:R0:W4:Y:S01]  /*0260*/  SYNCS.EXCH.64 URZ, [UR8+0x20], UR6 ;  /* 0x00002006083f75b2 */ /* 0x0001220008000100 */
[----:B------:R0:W0:Y:S01]  /*0270*/  SYNCS.EXCH.64 URZ, [UR8+0x10], UR4 ;  /* 0x00001004083f75b2 */ /* 0x0000220008000100 */
[----:B------:R0:W0:Y:S01]  /*0280*/  SYNCS.EXCH.64 URZ, [UR8+0x28], UR6 ;  /* 0x00002806083f75b2 */ /* 0x0000220008000100 */
[----:B------:R-:W-:Y:S01]  /*0290*/  NOP ;  /* 0x0000000000007918 */ /* 0x000fe20000000000 */
.L_x_2:
[----:B------:R-:W-:Y:S01]  /*02a0*/  SHF.R.S32.HI R7, RZ, 0x1f, R18 ;  /* 0x0000001fff077819 */ /* 0x000fe20000011412 */
[----:B------:R-:W5:Y:S01]  /*02b0*/  SHFL.IDX PT, R0, R0, RZ, 0x1f ;  /* 0x00001fff00007589 */ /* 0x000f6200000e0000 */
[----:B0-----:R-:W0:Y:S01]  /*02c0*/  S2UR UR8, SR_CTAID.X ;  /* 0x00000000000879c3 */ /* 0x001e220000002500 */
[----:B------:R-:W-:Y:S02]  /*02d0*/  ELECT P0, URZ, PT ;  /* 0x00000000003f782f */ /* 0x000fe40003800000 */
[----:B------:R-:W-:Y:S01]  /*02e0*/  LEA.HI R7, R7, R18, RZ, 0x7 ;  /* 0x0000001207077211 */ /* 0x000fe200078f38ff */
[----:B------:R-:W1:Y:S01]  /*02f0*/  S2R R4, SR_CTAID.Y ;  /* 0x0000000000047919 */ /* 0x000e620000002600 */
[----:B------:R-:W-:Y:S01]  /*0300*/  SHF.R.S32.HI R8, RZ, 0x1f, R3 ;  /* 0x0000001fff087819 */ /* 0x000fe20000011403 */
[----:B------:R-:W-:Y:S01]  /*0310*/  ULDC UR4, c[0x0][0x150] ;  /* 0x0000540000047ab9 */ /* 0x000fe20000000800 */
[----:B------:R-:W-:Y:S01]  /*0320*/  LOP3.LUT R7, R7, 0xffffff80, RZ, 0xc0, !PT ;  /* 0xffffff8007077812 */ /* 0x000fe200078ec0ff */
[----:B------:R-:W-:Y:S01]  /*0330*/  NOP ;  /* 0x0000000000007918 */ /* 0x000fe20000000000 */
[----:B------:R-:W-:Y:S01]  /*0340*/  LEA.HI R8, R8, R3, RZ, 0x2 ;  /* 0x0000000308087211 */ /* 0x000fe200078f10ff */
[----:B------:R-:W2:Y:S01]  /*0350*/  LDC R10, c[0x0][0x144] ;  /* 0x00005100ff0a7b82 */ /* 0x000ea20000000800 */
[----:B------:R-:W-:Y:S01]  /*0360*/  NOP ;  /* 0x0000000000007918 */ /* 0x000fe20000000000 */
[----:B------:R-:W-:Y:S01]  /*0370*/  IMAD.IADD R6, R18, 0x1, -R7 ;  /* 0x0000000112067824 */ /* 0x000fe200078e0a07 */
[----:B------:R-:W-:Y:S01]  /*0380*/  LOP3.LUT R8, R8, 0x3ffffffc, RZ, 0xc0, !PT ;  /* 0x3ffffffc08087812 */ /* 0x000fe200078ec0ff */
[----:B------:R-:W-:Y:S01]  /*0390*/  IMAD.MOV.U32 R23, RZ, RZ, 0x1 ;  /* 0x00000001ff177424 */ /* 0x000fe200078e00ff */
[----:B------:R-:W-:-:S02]  /*03a0*/  ISETP.NE.AND P3, PT, R5, RZ, PT ;  /* 0x000000ff0500720c */ /* 0x000fc40003f65270 */
[----:B------:R-:W-:Y:S01]  /*03b0*/  SHF.R.S32.HI R7, RZ, 0x1f, R6 ;  /* 0x0000001fff077819 */ /* 0x000fe20000011406 */
[----:B------:R-:W-:Y:S01]  /*03c0*/  IMAD.IADD R8, R3, 0x1, -R8 ;  /* 0x0000000103087824 */ /* 0x000fe200078e0a08 */
[----:B------:R-:W3:Y:S02]  /*03d0*/  LDC R13, c[0x0][0x140] ;  /* 0x00005000ff0d7b82 */ /* 0x000ee40000000800 */
[----:B------:R-:W-:Y:S02]  /*03e0*/  LEA.HI R7, R7, R6, RZ, 0x3 ;  /* 0x0000000607077211 */ /* 0x000fe400078f18ff */
[----:B-----5:R-:W-:Y:S02]  /*03f0*/  ISETP.NE.OR P0, PT, R0, RZ, !P0 ;  /* 0x000000ff0000720c */ /* 0x020fe40004705670 */
[--C-:B------:R-:W-:Y:S02]  /*0400*/  SHF.R.S32.HI R0, RZ, 0x3, R7.reuse ;  /* 0x00000003ff007819 */ /* 0x100fe40000011407 */
[----:B------:R-:W-:-:S02]  /*0410*/  SHF.R.S32.HI R7, RZ, 0x1f, R7 ;  /* 0x0000001fff077819 */ /* 0x000fc40000011407 */
[----:B0-----:R-:W-:Y:S02]  /*0420*/  I2FP.F32.U32 R9, UR8 ;  /* 0x0000000800097c45 */ /* 0x001fe40008201000 */
[----:B------:R-:W-:-:S03]  /*0430*/  LEA.HI R7, R7, R0, RZ, 0x2 ;  /* 0x0000000007077211 */ /* 0x000fc600078f10ff */
[----:B------:R-:W-:Y:S01]  /*0440*/  FMUL R9, R9, UR4 ;  /* 0x0000000409097c20 */ /* 0x000fe20008400000 */
[----:B------:R-:W-:Y:S01]  /*0450*/  LOP3.LUT R7, R7, 0xfffffffc, RZ, 0xc0, !PT ;  /* 0xfffffffc07077812 */ /* 0x000fe200078ec0ff */
[----:B------:R-:W-:Y:S01]  /*0460*/  VOTEU.ALL UP0, P0 ;  /* 0x00000000003f7886 */ /* 0x000fe20000000000 */
[----:B-1----:R-:W-:Y:S01]  /*0470*/  I2FP.F32.U32 R3, R4 ;  /* 0x0000000400037245 */ /* 0x002fe20000201000 */
[----:B------:R-:W-:Y:S01]  /*0480*/  ULDC UR4, c[0x0][0x154] ;  /* 0x0000550000047ab9 */ /* 0x000fe20000000800 */
[----:B------:R-:W-:Y:S01]  /*0490*/  VOTEU.ALL UP1, P0 ;  /* 0x00000000003f7886 */ /* 0x000fe20000020000 */
[----:B------:R-:W0:Y:S01]  /*04a0*/  F2I.U32.TRUNC.NTZ R9, R9 ;  /* 0x0000000900097305 */ /* 0x000e22000020f000 */
[----:B------:R-:W-:Y:S01]  /*04b0*/  IMAD.IADD R7, R0, 0x1, -R7 ;  /* 0x0000000100077824 */ /* 0x000fe200078e0a07 */
[----:B------:R-:W1:Y:S01]  /*04c0*/  @!UP0 S2UR UR7, SR_CgaCtaId ;  /* 0x00000000000789c3 */ /* 0x000e620000008800 */
[----:B------:R-:W-:Y:S01]  /*04d0*/  FMUL R12, R3, UR4 ;  /* 0x00000004030c7c20 */ /* 0x000fe20008400000 */
[----:B------:R-:W-:Y:S01]  /*04e0*/  UMOV UR4, 0x20 ;  /* 0x0000002000047882 */ /* 0x000fe20000000000 */
[----:B------:R-:W-:Y:S01]  /*04f0*/  IMAD R8, R8, 0x4, R7 ;  /* 0x0000000408087824 */ /* 0x000fe200078e0207 */
[----:B------:R-:W-:Y:S01]  /*0500*/  @!UP0 UMOV UR6, 0x400 ;  /* 0x0000040000068882 */ /* 0x000fe20000000000 */
[----:B------:R-:W-:-:S04]  /*0510*/  @!UP0 UIADD3 UR4, -UR4, 0x100000, URZ ;  /* 0x0010000004048890 */ /* 0x000fc8000fffe13f */
[----:B------:R-:W-:Y:S02]  /*0520*/  @!UP0 USHF.L.U32 UR5, UR4, 0xb, URZ ;  /* 0x0000000b04058899 */ /* 0x000fe4000800063f */
[----:B------:R-:W-:Y:S01]  /*0530*/  @!UP0 USHF.L.U32 UR4, UR4, 0x1, URZ ;  /* 0x0000000104048899 */ /* 0x000fe2000800063f */
[----:B---3--:R-:W-:Y:S01]  /*0540*/  ISETP.EQ.U32.AND P2, PT, R13, 0x1, PT ;  /* 0x000000010d00780c */ /* 0x008fe20003f42070 */
[----:B------:R-:W3:Y:S01]  /*0550*/  F2I.U32.TRUNC.NTZ R12, R12 ;  /* 0x0000000c000c7305 */ /* 0x000ee2000020f000 */
[----:B------:R-:W-:Y:S01]  /*0560*/  LEA.HI R0, R8, R8, RZ, 0x1 ;  /* 0x0000000808007211 */ /* 0x000fe200078f08ff */
[----:B------:R-:W5:Y:S03]  /*0570*/  LDC R7, c[0x0][0x148] ;  /* 0x00005200ff077b82 */ /* 0x000f660000000800 */
[----:B------:R-:W-:Y:S01]  /*0580*/  LOP3.LUT R11, R0, 0xfffffffe, RZ, 0xc0, !PT ;  /* 0xfffffffe000b7812 */ /* 0x000fe200078ec0ff */
[----:B0-----:R-:W-:Y:S01]  /*0590*/  IMAD.MOV R15, RZ, RZ, -R9 ;  /* 0x000000ffff0f7224 */ /* 0x001fe200078e0a09 */
[----:B------:R-:W-:-:S03]  /*05a0*/  SHF.R.S32.HI R9, RZ, 0x1f, R2 ;  /* 0x0000001fff097819 */ /* 0x000fc60000011402 */
[----:B--2---:R-:W-:Y:S01]  /*05b0*/  IMAD R3, R10, R15, UR8 ;  /* 0x000000080a037e24 */ /* 0x004fe2000f8e020f */
[----:B------:R-:W-:Y:S01]  /*05c0*/  LEA.HI R9, R9, R2, RZ, 0x2 ;  /* 0x0000000209097211 */ /* 0x000fe200078f10ff */
[C---:B------:R-:W-:Y:S02]  /*05d0*/  IMAD.IADD R0, R8.reuse, 0x1, -R11 ;  /* 0x0000000108007824 */ /* 0x040fe400078e0a0b */
[----:B------:R-:W-:Y:S01]  /*05e0*/  IMAD.SHL.U32 R11, R8, 0x4, RZ ;  /* 0x00000004080b7824 */ /* 0x000fe200078e00ff */
[----:B------:R-:W-:Y:S01]  /*05f0*/  LOP3.LUT R9, R9, 0xfffffffc, RZ, 0xc0, !PT ;  /* 0xfffffffc09097812 */ /* 0x000fe200078ec0ff */
[----:B---3--:R-:W-:Y:S01]  /*0600*/  IMAD.MOV R21, RZ, RZ, -R12 ;  /* 0x000000ffff157224 */ /* 0x008fe200078e0a0c */
[----:B------:R-:W-:Y:S01]  /*0610*/  ISETP.NE.AND P4, PT, R0, R3, PT ;  /* 0x000000030000720c */ /* 0x000fe20003f85270 */
[----:B-1----:R-:W-:Y:S01]  /*0620*/  @!UP0 ULEA UR6, UR7, UR6, 0x18 ;  /* 0x0000000607068291 */ /* 0x002fe2000f8ec03f */
[----:B------:R-:W-:Y:S01]  /*0630*/  LOP3.LUT R152, R8, 0xc, R11, 0x78, !PT ;  /* 0x0000000c08987812 */ /* 0x000fe200078e780b */
[----:B------:R-:W-:Y:S01]  /*0640*/  IMAD.IADD R0, R2, 0x1, -R9 ;  /* 0x0000000102007824 */ /* 0x000fe200078e0a09 */
[----:B------:R-:W-:Y:S01]  /*0650*/  VOTEU.ALL UP0, P0 ;  /* 0x00000000003f7886 */ /* 0x000fe20000000000 */
[----:B------:R-:W-:Y:S01]  /*0660*/  LOP3.LUT P0, RZ, R6, 0x7, RZ, 0xc0, !PT ;  /* 0x0000000706ff7812 */ /* 0x000fe2000780c0ff */
[----:B------:R-:W-:-:S02]  /*0670*/  VIADD R6, R5, 0xffffffff ;  /* 0xffffffff05067836 */ /* 0x000fc40000000000 */
[----:B------:R-:W-:Y:S01]  /*0680*/  ISETP.NE.AND P1, PT, R0, 0x3, PT ;  /* 0x000000030000780c */ /* 0x000fe20003f25270 */
[----:B-----5:R-:W-:Y:S01]  /*0690*/  IMAD R9, R7, R21, R4 ;  /* 0x0000001507097224 */ /* 0x020fe200078e0204 */
[----:B------:R-:W-:Y:S02]  /*06a0*/  ISETP.LT.U32.AND P0, PT, R152, 0x4, !P0 ;  /* 0x000000049800780c */ /* 0x000fe40004701070 */
[----:B------:R-:W-:Y:S01]  /*06b0*/  ISETP.EQ.OR P1, PT, R0, RZ, !P1 ;  /* 0x000000ff0000720c */ /* 0x000fe20004f22670 */
[----:B------:R-:W0:Y:S02]  /*06c0*/  FENCE.VIEW.ASYNC.S ;  /* 0x00000000000073c6 */ /* 0x000e240000000000 */
[----:B0-----:R0:W1:Y:S01]  /*06d0*/  @!UP0 SYNCS.EXCH.64 URZ, [UR6+0x40], UR4 ;  /* 0x00004004063f85b2 */ /* 0x0010620008000100 */
[----:B------:R-:W-:Y:S02]  /*06e0*/  @P4 LEA.HI R2, R152, R152, RZ, 0x1 ;  /* 0x0000009898024211 */ /* 0x000fe400078f08ff */
[----:B------:R-:W-:-:S02]  /*06f0*/  ISETP.EQ.AND P1, PT, R5, RZ, P1 ;  /* 0x000000ff0500720c */ /* 0x000fc40000f22270 */
[----:B------:R-:W-:Y:S02]  /*0700*/  @P4 SHF.R.S32.HI R2, RZ, 0x1, R2 ;  /* 0x00000001ff024819 */ /* 0x000fe40000011402 */
[----:B------:R-:W-:Y:S02]  /*0710*/  ISETP.GE.U32.AND P6, PT, R6, 0x2, PT ;  /* 0x000000020600780c */ /* 0x000fe40003fc6070 */
[----:B------:R-:W-:Y:S02]  /*0720*/  @P4 ISETP.NE.AND P5, PT, R2, R9, PT ;  /* 0x000000090200420c */ /* 0x000fe40003fa5270 */
[----:B------:R-:W-:Y:S02]  /*0730*/  SEL R2, RZ, 0x1, !P0 ;  /* 0x00000001ff027807 */ /* 0x000fe40004000000 */
[----:B------:R-:W-:Y:S02]  /*0740*/  @P4 SEL R23, RZ, 0x1, P5 ;  /* 0x00000001ff174807 */ /* 0x000fe40002800000 */
[----:B------:R-:W-:Y:S01]  /*0750*/  SEL R19, RZ, 0x1, !P1 ;  /* 0x00000001ff137807 */ /* 0x000fe20004800000 */
[----:B------:R0:W2:Y:S01]  /*0760*/  @!UP1 SYNCS.EXCH.64 URZ, [UR6+0x48], UR4 ;  /* 0x00004804063f95b2 */ /* 0x0000a20008000100 */
[----:B------:R-:W-:Y:S01]  /*0770*/  LOP3.LUT R23, R23, R2, RZ, 0xc0, !PT ;  /* 0x0000000217177212 */ /* 0x000fe200078ec0ff */
[----:B------:R-:W-:Y:S01]  /*0780*/  NOP ;  /* 0x0000000000007918 */ /* 0x000fe20000000000 */
[----:B------:R-:W-:Y:S01]  /*0790*/  SEL R19, R19, 0x2, P6 ;  /* 0x0000000213137807 */ /* 0x000fe20003000000 */
[----:B------:R-:W-:Y:S06]  /*07a0*/  @!P2 BRA `(.L_x_3) ;  /* 0x000000000008a947 */ /* 0x000fec0003800000 */
[----:B-12-4-:R-:W-:Y:S01]  /*07b0*/  UCGABAR_ARV ;  /* 0x00000000000079c7 */ /* 0x016fe20008000000 */
[----:B------:R-:W-:Y:S05]  /*07c0*/  BRA `(.L_x_4) ;  /* 0x0000000000047947 */ /* 0x000fea0003800000 */
.L_x_3:
[----:B-12-4-:R-:W-:Y:S01]  /*07d0*/  NOP ;  /* 0x0000000000007918 */ /* 0x016fe20000000000 */
.L_x_4:
[----:B------:R-:W1:Y:S01]  /*07e0*/  LDC R2, c[0x0][0x65c] ;  /* 0x00019700ff027b82 */ /* 0x000e620000000800 */
[----:B------:R-:W-:Y:S02]  /*07f0*/  IMAD.U32 R8, RZ, RZ, UR8 ;  /* 0x00000008ff087e24 */ /* 0x000fe4000f8e00ff */
[----:B------:R-:W-:Y:S01]  /*0800*/  IMAD.MOV.U32 R9, RZ, RZ, RZ ;  /* 0x000000ffff097224 */ /* 0x000fe200078e00ff */
[----:B-1----:R-:W-:-:S04]  /*0810*/  ISETP.NE.AND P1, PT, R2, 0x1, PT ;  /* 0x000000010200780c */ /* 0x002fc80003f25270 */
[----:B------:R-:W-:-:S09]  /*0820*/  P2R R5, PR, RZ, 0x2 ;  /* 0x00000002ff057803 */ /* 0x000fd20000000000 */
[----:B------:R-:W1:Y:S01]  /*0830*/  @P1 LDC R17, c[0x0][0x10] ;  /* 0x00000400ff111b82 */ /* 0x000e620000000800 */
[----:B------:R-:W-:Y:S02]  /*0840*/  @P1 IMAD.MOV.U32 R5, RZ, RZ, RZ ;  /* 0x000000ffff051224 */ /* 0x000fe400078e00ff */
[----:B------:R-:W-:-:S05]  /*0850*/  @P1 IMAD.MOV.U32 R13, RZ, RZ, RZ ;  /* 0x000000ffff0d1224 */ /* 0x000fca00078e00ff */
[----:B------:R-:W2:Y:S01]  /*0860*/  @!P1 LDC R11, c[0x0][0xc] ;  /* 0x00000300ff0b9b82 */ /* 0x000ea20000000800 */
[----:B-1----:R-:W-:-:S04]  /*0870*/  @P1 IMAD.WIDE.U32 R16, R17, UR8, R4 ;  /* 0x0000000811101c25 */ /* 0x002fc8000f8e0004 */
[----:B------:R-:W-:Y:S02]  /*0880*/  @P1 IMAD.IADD R17, R17, 0x1, R13 ;  /* 0x0000000111111824 */ /* 0x000fe400078e020d */
[----:B--2---:R-:W-:-:S04]  /*0890*/  @!P1 IMAD.WIDE.U32 R8, R4, R11, R8 ;  /* 0x0000000b04089225 */ /* 0x004fc800078e0008 */
[----:B------:R-:W-:Y:S02]  /*08a0*/  @!P1 IMAD.MOV.U32 R16, RZ, RZ, R8 ;  /* 0x000000ffff109224 */ /* 0x000fe400078e0008 */
[----:B------:R-:W-:Y:S01]  /*08b0*/  @!P1 IMAD.MOV.U32 R17, RZ, RZ, R9 ;  /* 0x000000ffff119224 */ /* 0x000fe200078e0009 */
[----:B------:R-:W-:Y:S06]  /*08c0*/  @!P2 BRA `(.L_x_5) ;  /* 0x00000000000ca947 */ /* 0x000fec0003800000 */
[----:B------:R-:W-:Y:S01]  /*08d0*/  UCGABAR_WAIT ;  /* 0x0000000000007dc7 */ /* 0x000fe20008000000 */
[----:B------:R-:W-:Y:S01]  /*08e0*/  CCTL.IVALL ;  /* 0x00000000ff00798f */ /* 0x000fe20002000000 */
[----:B------:R-:W-:Y:S05]  /*08f0*/  BRA `(.L_x_6) ;  /* 0x0000000000047947 */ /* 0x000fea0003800000 */
.L_x_5:
[----:B------:R-:W-:Y:S06]  /*0900*/  BAR.SYNC.DEFER_BLOCKING 0x0 ;  /* 0x0000000000007b1d */ /* 0x000fec0000010000 */
.L_x_6:
[----:B------:R-:W-:Y:S05]  /*0910*/  @!P3 BRA `(.L_x_7) ;  /* 0x0000007c0064b947 */ /* 0x000fea0003800000 */
[----:B------:R-:W-:-:S13]  /*0920*/  ISETP.GT.U32.AND P0, PT, R6, 0x1, PT ;  /* 0x000000010600780c */ /* 0x000fda0003f04070 */
[----:B0-----:R-:W-:Y:S05]  /*0930*/  @P0 EXIT ;  /* 0x000000000000094d */ /* 0x001fea0003800000 */
[----:B------:R-:W-:Y:S01]  /*0940*/  ULDC.64 UR4, c[0x0][0x650] ;  /* 0x0001940000047ab9 */ /* 0x000fe20000000a00 */
[----:B------:R-:W-:Y:S01]  /*0950*/  PRMT R0, RZ, 0x7610, R0 ;  /* 0x00007610ff007816 */ /* 0x000fe20000000000 */
[----:B------:R-:W-:Y:S01]  /*0960*/  IMAD.MOV.U32 R154, RZ, RZ, -0x1 ;  /* 0xffffffffff9a7424 */ /* 0x000fe200078e00ff */
[----:B------:R-:W-:Y:S01]  /*0970*/  ISETP.GE.U32.AND P0, PT, R16, UR4, PT ;  /* 0x0000000410007c0c */ /* 0x000fe2000bf06070 */
[----:B------:R-:W-:Y:S02]  /*0980*/  IMAD.MOV.U32 R153, RZ, RZ, -0x1 ;  /* 0xffffffffff997424 */ /* 0x000fe400078e00ff */
[----:B------:R-:W-:Y:S01]  /*0990*/  IMAD.MOV.U32 R22, RZ, RZ, -0x1 ;  /* 0xffffffffff167424 */ /* 0x000fe200078e00ff */
[----:B------:R-:W-:-:S13]  /*09a0*/  ISETP.GE.U32.AND.EX P0, PT, R17, UR5, PT, P0 ;  /* 0x0000000511007c0c */ /* 0x000fda000bf06100 */
[----:B------:R-:W-:Y:S05]  /*09b0*/  @P0 BRA `(.L_x_8) ;  /* 0x00000004002c0947 */ /* 0x000fea0003800000 */
[----:B------:R-:W0:Y:S01]  /*09c0*/  LDC.64 R24, c[0x0][0x628] ;  /* 0x00018a00ff187b82 */ /* 0x000e220000000a00 */
[----:B------:R-:W-:Y:S02]  /*09d0*/  IMAD.MOV.U32 R8, RZ, RZ, R16 ;  /* 0x000000ffff087224 */ /* 0x000fe400078e0010 */
[----:B------:R-:W-:-:S05]  /*09e0*/  IMAD.MOV.U32 R9, RZ, RZ, R17 ;  /* 0x000000ffff097224 */ /* 0x000fca00078e0011 */
[----:B------:R-:W1:Y:S08]  /*09f0*/  LDC R0, c[0x0][0x630] ;  /* 0x00018c00ff007b82 */ /* 0x000e700000000800 */
[----:B------:R-:W2:Y:S01]  /*0a00*/  LDC.64 R26, c[0x0][0x620] ;  /* 0x00018800ff1a7b82 */ /* 0x000ea20000000a00 */
[----:B0-----:R-:W-:-:S04]  /*0a10*/  ISETP.NE.U32.AND P0, PT, R24, RZ, PT ;  /* 0x000000ff1800720c */ /* 0x001fc80003f05070 */
[----:B------:R-:W-:-:S13]  /*0a20*/  ISETP.NE.AND.EX P0, PT, R25, RZ, PT, P0 ;  /* 0x000000ff1900720c */ /* 0x000fda0003f05300 */
[----:B-12---:R-:W-:Y:S05]  /*0a30*/  @!P0 BRA `(.L_x_9) ;  /* 0x0000000000288947 */ /* 0x006fea0003800000 */
[----:B------:R-:W0:Y:S02]  /*0a40*/  LDC R13, c[0x0][0x634] ;  /* 0x00018d00ff0d7b82 */ /* 0x000e240000000800 */
[----:B0-----:R-:W-:-:S05]  /*0a50*/  IADD3 R13, P0, R16, R13, RZ ;  /* 0x0000000d100d7210 */ /* 0x001fca0007f1e0ff */
[----:B------:R-:W-:-:S04]  /*0a60*/  IMAD.X R15, RZ, RZ, R17, P0 ;  /* 0x000000ffff0f7224 */ /* 0x000fc800000e0611 */
[----:B------:R-:W-:-:S04]  /*0a70*/  IMAD.WIDE.U32 R8, R15, R24, RZ ;  /* 0x000000180f087225 */ /* 0x000fc800078e00ff */
[----:B------:R-:W-:-:S04]  /*0a80*/  IMAD.WIDE.U32 R10, P0, R13, R25, R8 ;  /* 0x000000190d0a7225 */ /* 0x000fc80007800008 */
[----:B------:R-:W-:-:S04]  /*0a90*/  IMAD.WIDE.U32 R8, R13, R24, RZ ;  /* 0x000000180d087225 */ /* 0x000fc800078e00ff */
[----:B------:R-:W-:Y:S01]  /*0aa0*/  IMAD.X R13, RZ, RZ, RZ, P0 ;  /* 0x000000ffff0d7224 */ /* 0x000fe200000e06ff */
[----:B------:R-:W-:Y:S01]  /*0ab0*/  IADD3 RZ, P0, R9, R10, RZ ;  /* 0x0000000a09ff7210 */ /* 0x000fe20007f1e0ff */
[----:B------:R-:W-:-:S04]  /*0ac0*/  IMAD.MOV.U32 R12, RZ, RZ, R11 ;  /* 0x000000ffff0c7224 */ /* 0x000fc800078e000b */
[----:B------:R-:W-:-:S08]  /*0ad0*/  IMAD.WIDE.U32.X R8, R15, R25, R12, P0 ;  /* 0x000000190f087225 */ /* 0x000fd000000e040c */
.L_x_9:
[----:B------:R-:W0:Y:S01]  /*0ae0*/  LDC.64 R24, c[0x0][0x640] ;  /* 0x00019000ff187b82 */ /* 0x000e220000000a00 */
[-CC-:B------:R-:W-:Y:S01]  /*0af0*/  SHF.R.U64 R28, R8, R0.reuse, R9.reuse ;  /* 0x00000000081c7219 */ /* 0x180fe20000001209 */
[----:B------:R-:W-:Y:S01]  /*0b00*/  IMAD R30, R7, R21, R4 ;  /* 0x00000015071e7224 */ /* 0x000fe200078e0204 */
[----:B------:R-:W-:Y:S01]  /*0b10*/  SHF.R.U32.HI R0, RZ, R0, R9 ;  /* 0x00000000ff007219 */ /* 0x000fe20000011609 */
[----:B------:R-:W-:Y:S01]  /*0b20*/  IMAD.MOV.U32 R21, RZ, RZ, 0x1 ;  /* 0x00000001ff157424 */ /* 0x000fe200078e00ff */
[----:B------:R-:W-:-:S03]  /*0b30*/  IADD3 R5, P0, RZ, -R28, RZ ;  /* 0x8000001cff057210 */ /* 0x000fc60007f1e0ff */
[----:B------:R-:W1:Y:S02]  /*0b40*/  LDC R6, c[0x0][0x618] ;  /* 0x00018600ff067b82 */ /* 0x000e640000000800 */
[----:B------:R-:W-:-:S04]  /*0b50*/  IMAD.X R9, RZ, RZ, ~R0, P0 ;  /* 0x000000ffff097224 */ /* 0x000fc800000e0e00 */
[-C--:B------:R-:W-:Y:S02]  /*0b60*/  IMAD R0, R9, R26.reuse, RZ ;  /* 0x0000001a09007224 */ /* 0x080fe400078e02ff */
[----:B------:R-:W2:Y:S01]  /*0b70*/  LDC R11, c[0x0][0x608] ;  /* 0x00018200ff0b7b82 */ /* 0x000ea20000000800 */
[----:B------:R-:W-:-:S04]  /*0b80*/  IMAD.WIDE.U32 R8, R5, R26, R16 ;  /* 0x0000001a05087225 */ /* 0x000fc800078e0010 */
[----:B------:R-:W-:-:S03]  /*0b90*/  IMAD R5, R5, R27, R0 ;  /* 0x0000001b05057224 */ /* 0x000fc600078e0200 */
[----:B------:R-:W3:Y:S01]  /*0ba0*/  LDC R12, c[0x0][0x658] ;  /* 0x00019600ff0c7b82 */ /* 0x000ee20000000800 */
[----:B0-----:R-:W-:Y:S01]  /*0bb0*/  ISETP.NE.U32.AND P0, PT, R24, RZ, PT ;  /* 0x000000ff1800720c */ /* 0x001fe20003f05070 */
[----:B------:R-:W-:Y:S02]  /*0bc0*/  IMAD.IADD R5, R9, 0x1, R5 ;  /* 0x0000000109057824 */ /* 0x000fe400078e0205 */
[----:B------:R-:W-:Y:S01]  /*0bd0*/  IMAD.MOV.U32 R9, RZ, RZ, -0x1 ;  /* 0xffffffffff097424 */ /* 0x000fe200078e00ff */
[----:B------:R-:W-:-:S03]  /*0be0*/  ISETP.NE.AND.EX P0, PT, R25, RZ, PT, P0 ;  /* 0x000000ff1900720c */ /* 0x000fc60003f05300 */
[----:B------:R-:W0:Y:S01]  /*0bf0*/  LDC R15, c[0x0][0x600] ;  /* 0x00018000ff0f7b82 */ /* 0x000e220000000800 */
[-CC-:B-1----:R-:W-:Y:S02]  /*0c00*/  SHF.R.U64 R13, R8, R6.reuse, R5.reuse ;  /* 0x00000006080d7219 */ /* 0x182fe40000001205 */
[----:B------:R-:W-:-:S05]  /*0c10*/  SHF.R.U32.HI R0, RZ, R6, R5 ;  /* 0x00000006ff007219 */ /* 0x000fca0000011605 */
[----:B------:R-:W1:Y:S01]  /*0c20*/  LDC R14, c[0x0][0x648] ;  /* 0x00019200ff0e7b82 */ /* 0x000e620000000800 */
[-CC-:B--2---:R-:W-:Y:S02]  /*0c30*/  SHF.R.U64 R27, R13, R11.reuse, R0.reuse ;  /* 0x0000000b0d1b7219 */ /* 0x184fe40000001200 */
[----:B------:R-:W-:-:S05]  /*0c40*/  SHF.R.U32.HI R5, RZ, R11, R0 ;  /* 0x0000000bff057219 */ /* 0x000fca0000011600 */
[----:B------:R-:W2:Y:S01]  /*0c50*/  LDC R20, c[0x0][0x638] ;  /* 0x00018e00ff147b82 */ /* 0x000ea20000000800 */
[-CC-:B---3--:R-:W-:Y:S02]  /*0c60*/  SHF.R.U64 R26, R27, R12.reuse, R5.reuse ;  /* 0x0000000c1b1a7219 */ /* 0x188fe40000001205 */
[-C--:B------:R-:W-:Y:S02]  /*0c70*/  SHF.L.U32 R0, R9, R12.reuse, RZ ;  /* 0x0000000c09007219 */ /* 0x080fe400000006ff */
[----:B------:R-:W-:Y:S01]  /*0c80*/  SHF.R.U32.HI R5, RZ, R12, R5 ;  /* 0x0000000cff057219 */ /* 0x000fe20000011605 */
[----:B------:R-:W-:Y:S01]  /*0c90*/  IMAD.MOV.U32 R4, RZ, RZ, R26 ;  /* 0x000000ffff047224 */ /* 0x000fe200078e001a */
[----:B------:R-:W-:Y:S01]  /*0ca0*/  LOP3.LUT R10, RZ, R0, RZ, 0x33, !PT ;  /* 0x00000000ff0a7212 */ /* 0x000fe200078e33ff */
[----:B------:R-:W3:Y:S01]  /*0cb0*/  LDC R22, c[0x0][0x610] ;  /* 0x00018400ff167b82 */ /* 0x000ee20000000800 */
[----:B------:R-:W-:Y:S05]  /*0cc0*/  @!P0 BRA `(.L_x_10) ;  /* 0x0000000000288947 */ /* 0x000fea0003800000 */
[----:B------:R-:W4:Y:S02]  /*0cd0*/  LDC R9, c[0x0][0x64c] ;  /* 0x00019300ff097b82 */ /* 0x000f240000000800 */
[----:B----4-:R-:W-:-:S05]  /*0ce0*/  IADD3 R9, P0, R26, R9, RZ ;  /* 0x000000091a097210 */ /* 0x010fca0007f1e0ff */
        /* <DEDUP_REMOVED lines=8> */
.L_x_10:
[----:B-1----:R-:W-:Y:S01]  /*0d70*/  SHF.R.U64 R4, R4, R14, R5 ;  /* 0x0000000e04047219 */ /* 0x002fe20000001205 */
[----:B0-----:R-:W-:Y:S01]  /*0d80*/  VIADD R6, R15, 0xffffffff ;  /* 0xffffffff0f067836 */ /* 0x001fe20000000000 */
[----:B------:R-:W-:Y:S02]  /*0d90*/  SHF.L.U32 R0, R21, R12, RZ ;  /* 0x0000000c15007219 */ /* 0x000fe400000006ff */
[----:B------:R-:W-:Y:S01]  /*0da0*/  LOP3.LUT R5, R27, R10, RZ, 0xc0, !PT ;  /* 0x0000000a1b057212 */ /* 0x000fe200078ec0ff */
[----:B------:R-:W-:Y:S01]  /*0db0*/  IMAD.MOV R7, RZ, RZ, -R4 ;  /* 0x000000ffff077224 */ /* 0x000fe200078e0a04 */
[----:B------:R-:W-:Y:S02]  /*0dc0*/  SEL R3, R3, R30, !P1 ;  /* 0x0000001e03037207 */ /* 0x000fe40004800000 */
[----:B------:R-:W-:Y:S01]  /*0dd0*/  LOP3.LUT R6, R13, R6, RZ, 0xc0, !PT ;  /* 0x000000060d067212 */ /* 0x000fe200078ec0ff */
[----:B------:R-:W-:Y:S02]  /*0de0*/  IMAD R4, R0, R4, R5 ;  /* 0x0000000400047224 */ /* 0x000fe400078e0205 */
[----:B--2---:R-:W-:-:S02]  /*0df0*/  IMAD R0, R7, R20, R26 ;  /* 0x0000001407007224 */ /* 0x004fc400078e021a */
[----:B---3--:R-:W-:Y:S02]  /*0e00*/  IMAD R3, R4, R22, R3 ;  /* 0x0000001604037224 */ /* 0x008fe400078e0203 */
[----:B------:R-:W-:Y:S02]  /*0e10*/  IMAD R154, R0, R15, R6 ;  /* 0x0000000f009a7224 */ /* 0x000fe400078e0206 */
[----:B------:R-:W-:Y:S02]  /*0e20*/  IMAD.MOV.U32 R4, RZ, RZ, 0x1 ;  /* 0x00000001ff047424 */ /* 0x000fe400078e00ff */
[----:B------:R-:W-:Y:S01]  /*0e30*/  IMAD.MOV.U32 R22, RZ, RZ, R28 ;  /* 0x000000ffff167224 */ /* 0x000fe200078e001c */
[----:B------:R-:W-:Y:S02]  /*0e40*/  SEL R153, R154, R3, !P1 ;  /* 0x000000039a997207 */ /* 0x000fe40004800000 */
[----:B------:R-:W-:Y:S02]  /*0e50*/  PRMT R0, R4, 0x7610, R0 ;  /* 0x0000761004007816 */ /* 0x000fe40000000000 */
[----:B------:R-:W-:-:S07]  /*0e60*/  SEL R154, R3, R154, !P1 ;  /* 0x0000009a039a7207 */ /* 0x000fce0004800000 */
.L_x_8:
[----:B------:R-:W-:-:S08]  /*0e70*/  NOP ;  /* 0x0000000000007918 */ /* 0x000fd00000000000 */
[----:B------:R-:W0:Y:S02]  /*0e80*/  USETMAXREG.TRY_ALLOC.CTAPOOL UP0, 0xe8 ;  /* 0x000000e8000079c8 */ /* 0x000e240008000600 */
[----:B0-----:R-:W-:-:S13]  /*0e90*/  PLOP3.LUT P0, PT, PT, PT, UP0, 0x80, 0x0 ;  /* 0x000000000000781c */ /* 0x001fda0003f0f008 */
[----:B------:R-:W-:Y:S05]  /*0ea0*/  @!P0 BRA `(.L_x_8) ;  /* 0xfffffffc00f08947 */ /* 0x000fea000383ffff */
[----:B------:R-:W-:Y:S01]  /*0eb0*/  ULDC.64 UR4, c[0x0][0x598] ;  /* 0x0001660000047ab9 */ /* 0x000fe20000000a00 */
[----:B------:R-:W-:Y:S01]  /*0ec0*/  ULDC.64 UR36, c[0x0][0x208] ;  /* 0x0000820000247ab9 */ /* 0x000fe20000000a00 */
[----:B------:R-:W-:-:S04]  /*0ed0*/  ISETP.NE.U32.AND P0, PT, RZ, UR4, PT ;  /* 0x00000004ff007c0c */ /* 0x000fc8000bf05070 */
[----:B------:R-:W-:-:S13]  /*0ee0*/  ISETP.NE.AND.EX P0, PT, RZ, UR5, PT, P0 ;  /* 0x00000005ff007c0c */ /* 0x000fda000bf05300 */
[----:B------:R-:W-:Y:S05]  /*0ef0*/  @!P0 BRA `(.L_x_11) ;  /* 0x00000000001c8947 */ /* 0x000fea0003800000 */
[----:B------:R-:W0:Y:S02]  /*0f00*/  LDC.64 R4, c[0x0][0x598] ;  /* 0x00016600ff047b82 */ /* 0x000e240000000a00 */
[----:B0-----:R-:W2:Y:S02]  /*0f10*/  LDG.E.64 R4, desc[UR36][R4.64] ;  /* 0x0000002404047981 */ /* 0x001ea4000c1e1b00 */
[----:B--2---:R-:W-:-:S04]  /*0f20*/  ISETP.NE.U32.AND P0, PT, R4, RZ, PT ;  /* 0x000000ff0400720c */ /* 0x004fc80003f05070 */
[----:B------:R-:W-:-:S13]  /*0f30*/  ISETP.NE.AND.EX P0, PT, R5, RZ, PT, P0 ;  /* 0x000000ff0500720c */ /* 0x000fda0003f05300 */
[----:B------:R-:W-:Y:S05]  /*0f40*/  @!P0 BRA `(.L_x_11) ;  /* 0x0000000000088947 */ /* 0x000fea0003800000 */
[----:B------:R0:W5:Y:S01]  /*0f50*/  LD.E R155, desc[UR36][R4.64] ;  /* 0x00000024049b7980 */ /* 0x000162000c101900 */
[----:B------:R-:W-:Y:S05]  /*0f60*/  BRA `(.L_x_12) ;  /* 0x0000000000247947 */ /* 0x000fea0003800000 */
.L_x_11:
[----:B------:R-:W-:Y:S02]  /*0f70*/  ULDC.64 UR4, c[0x0][0x588] ;  /* 0x0001620000047ab9 */ /* 0x000fe40000000a00 */
[----:B------:R-:W-:-:S04]  /*0f80*/  ISETP.NE.U32.AND P0, PT, RZ, UR4, PT ;  /* 0x00000004ff007c0c */ /* 0x000fc8000bf05070 */
[----:B------:R-:W-:-:S13]  /*0f90*/  ISETP.NE.AND.EX P0, PT, RZ, UR5, PT, P0 ;  /* 0x00000005ff007c0c */ /* 0x000fda000bf05300 */
[----:B------:R-:W-:Y:S05]  /*0fa0*/  @!P0 BRA `(.L_x_13) ;  /* 0x00000000000c8947 */ /* 0x000fea0003800000 */
[----:B------:R-:W0:Y:S02]  /*0fb0*/  LDC.64 R4, c[0x0][0x588] ;  /* 0x00016200ff047b82 */ /* 0x000e240000000a00 */
[----:B0-----:R1:W5:Y:S01]  /*0fc0*/  LDG.E R155, desc[UR36][R4.64] ;  /* 0x00000024049b7981 */ /* 0x001362000c1e1900 */
[----:B------:R-:W-:Y:S05]  /*0fd0*/  BRA `(.L_x_12) ;  /* 0x0000000000087947 */ /* 0x000fea0003800000 */
.L_x_13:
[----:B------:R-:W-:Y:S02]  /*0fe0*/  ULDC UR4, c[0x0][0x580] ;  /* 0x0001600000047ab9 */ /* 0x000fe40000000800 */
[----:B------:R-:W-:-:S07]  /*0ff0*/  IMAD.U32 R155, RZ, RZ, UR4 ;  /* 0x00000004ff9b7e24 */ /* 0x000fce000f8e00ff */
.L_x_12:
[----:B------:R-:W-:Y:S02]  /*1000*/  ULDC.64 UR4, c[0x0][0x5a0] ;  /* 0x0001680000047ab9 */ /* 0x000fe40000000a00 */
[----:B------:R-:W-:-:S04]  /*1010*/  ISETP.NE.U32.AND P0, PT, RZ, UR4, PT ;  /* 0x00000004ff007c0c */ /* 0x000fc8000bf05070 */
[----:B------:R-:W-:-:S13]  /*1020*/  ISETP.NE.AND.EX P0, PT, RZ, UR5, PT, P0 ;  /* 0x00000005ff007c0c */ /* 0x000fda000bf05300 */
[----:B------:R-:W-:Y:S05]  /*1030*/  @!P0 BRA `(.L_x_14) ;  /* 0x00000000001c8947 */ /* 0x000fea0003800000 */
[----:B01----:R-:W0:Y:S02]  /*1040*/  LDC.64 R4, c[0x0][0x5a0] ;  /* 0x00016800ff047b82 */ /* 0x003e240000000a00 */
[----:B0-----:R-:W2:Y:S02]  /*1050*/  LDG.E.64 R4, desc[UR36][R4.64] ;  /* 0x0000002404047981 */ /* 0x001ea4000c1e1b00 */
[----:B--2---:R-:W-:-:S04]  /*1060*/  ISETP.NE.U32.AND P0, PT, R4, RZ, PT ;  /* 0x000000ff0400720c */ /* 0x004fc80003f05070 */
[----:B------:R-:W-:-:S13]  /*1070*/  ISETP.NE.AND.EX P0, PT, R5, RZ, PT, P0 ;  /* 0x000000ff0500720c */ /* 0x000fda0003f05300 */
[----:B------:R-:W-:Y:S05]  /*1080*/  @!P0 BRA `(.L_x_14) ;  /* 0x0000000000088947 */ /* 0x000fea0003800000 */
[----:B------:R0:W5:Y:S01]  /*1090*/  LD.E R156, desc[UR36][R4.64] ;  /* 0x00000024049c7980 */ /* 0x000162000c101900 */
[----:B------:R-:W-:Y:S05]  /*10a0*/  BRA `(.L_x_15) ;  /* 0x0000000000247947 */ /* 0x000fea0003800000 */
.L_x_14:
[----:B------:R-:W-:Y:S02]  /*10b0*/  ULDC.64 UR4, c[0x0][0x590] ;  /* 0x0001640000047ab9 */ /* 0x000fe40000000a00 */
[----:B------:R-:W-:-:S04]  /*10c0*/  ISETP.NE.U32.AND P0, PT, RZ, UR4, PT ;  /* 0x00000004ff007c0c */ /* 0x000fc8000bf05070 */
[----:B------:R-:W-:-:S13]  /*10d0*/  ISETP.NE.AND.EX P0, PT, RZ, UR5, PT, P0 ;  /* 0x00000005ff007c0c */ /* 0x000fda000bf05300 */
[----:B------:R-:W-:Y:S05]  /*10e0*/  @!P0 BRA `(.L_x_16) ;  /* 0x00000000000c8947 */ /* 0x000fea0003800000 */
[----:B------:R-:W2:Y:S02]  /*10f0*/  LDC.64 R156, c[0x0][0x590] ;  /* 0x00016400ff9c7b82 */ /* 0x000ea40000000a00 */
[----:B--2---:R2:W5:Y:S01]  /*1100*/  LDG.E R156, desc[UR36][R156.64] ;  /* 0x000000249c9c7981 */ /* 0x004562000c1e1900 */
[----:B------:R-:W-:Y:S05]  /*1110*/  BRA `(.L_x_15) ;  /* 0x0000000000087947 */ /* 0x000fea0003800000 */
.L_x_16:
[----:B------:R-:W-:Y:S02]  /*1120*/  ULDC UR4, c[0x0][0x584] ;  /* 0x0001610000047ab9 */ /* 0x000fe40000000800 */
[----:B------:R-:W-:-:S07]  /*1130*/  IMAD.U32 R156, RZ, RZ, UR4 ;  /* 0x00000004ff9c7e24 */ /* 0x000fce000f8e00ff */
.L_x_15:
[----:B------:R-:W-:-:S13]  /*1140*/  LOP3.LUT P0, RZ, R0, 0xff, RZ, 0xc0, !PT ;  /* 0x000000ff00ff7812 */ /* 0x000fda000780c0ff */
[----:B------:R-:W-:Y:S05]  /*1150*/  @!P0 EXIT ;  /* 0x000000000000894d */ /* 0x000fea0003800000 */
[----:B------:R-:W-:Y:S01]  /*1160*/  ULDC UR4, c[0x0][0x28c] ;  /* 0x0000a30000047ab9 */ /* 0x000fe20000000800 */
[----:B------:R-:W-:Y:S01]  /*1170*/  UMOV UR38, URZ ;  /* 0x0000003f00267c82 */ /* 0x000fe20008000000 */
[----:B------:R-:W-:Y:S01]  /*1180*/  UIADD3 UR4, UR4, 0x1f, URZ ;  /* 0x0000001f04047890 */ /* 0x000fe2000fffe03f */
[----:B------:R-:W-:-:S03]  /*1190*/  UMOV UR39, URZ ;  /* 0x0000003f00277c82 */ /* 0x000fc60008000000 */
[----:B------:R-:W-:-:S04]  /*11a0*/  USHF.R.S32.HI UR5, URZ, 0x1f, UR4 ;  /* 0x0000001f3f057899 */ /* 0x000fc80008011404 */
[----:B------:R-:W-:-:S04]  /*11b0*/  ULEA.HI UR5, UR5, UR4, URZ, 0x5 ;  /* 0x0000000405057291 */ /* 0x000fc8000f8f283f */
[----:B------:R-:W-:-:S12]  /*11c0*/  USHF.R.S32.HI UR40, URZ, 0x5, UR5 ;  /* 0x000000053f287899 */ /* 0x000fd80008011405 */
.L_x_296:
[----:B------:R-:W-:Y:S01]  /*11d0*/  LOP3.LUT R0, R18, 0x80, RZ, 0xc0, !PT ;  /* 0x0000008012007812 */ /* 0x000fe200078ec0ff */
[----:B---3--:R-:W3:Y:S01]  /*11e0*/  S2UR UR7, SR_CgaCtaId ;  /* 0x00000000000779c3 */ /* 0x008ee20000008800 */
[----:B------:R-:W-:Y:S02]  /*11f0*/  UMOV UR6, 0x400 ;  /* 0x0000040000067882 */ /* 0x000fe40000000000 */
[----:B------:R-:W-:-:S06]  /*1200*/  SHF.R.U32.HI R0, RZ, 0x7, R0 ;  /* 0x00000007ff007819 */ /* 0x000fcc0000011600 */
[----:B----4-:R-:W4:Y:S01]  /*1210*/  SHFL.IDX PT, R0, R0, RZ, 0x1f ;  /* 0x00001fff00007589 */ /* 0x010f2200000e0000 */
[----:B---3--:R-:W-:Y:S01]  /*1220*/  ULEA UR6, UR7, UR6, 0x18 ;  /* 0x0000000607067291 */ /* 0x008fe2000f8ec03f */
[----:B----4-:R-:W-:-:S13]  /*1230*/  R2UR UR4, R0 ;  /* 0x00000000000472ca */ /* 0x010fda00000e0000 */
[----:B------:R-:W-:-:S04]  /*1240*/  ULEA.HI UR5, UR4, UR4, URZ, 0x1 ;  /* 0x0000000404057291 */ /* 0x000fc8000f8f083f */
[----:B------:R-:W-:-:S04]  /*1250*/  ULOP3.LUT UR5, UR5, 0x1ffffe, URZ, 0xc0, !UPT ;  /* 0x001ffffe05057892 */ /* 0x000fc8000f8ec03f */
[----:B------:R-:W-:-:S03]  /*1260*/  UIADD3 UR5, UR4, -UR5, URZ ;  /* 0x8000000504057290 */ /* 0x000fc6000fffe03f */
[----:B------:R-:W-:Y:S01]  /*1270*/  ULDC UR4, c[0x0][0x28c] ;  /* 0x0000a30000047ab9 */ /* 0x000fe20000000800 */
[----:B------:R-:W-:Y:S01]  /*1280*/  ULEA UR5, UR5, UR6, 0xb ;  /* 0x0000000605057291 */ /* 0x000fe2000f8e583f */
[----:B------:R-:W-:-:S03]  /*1290*/  ISETP.LT.AND P0, PT, RZ, UR4, PT ;  /* 0x00000004ff007c0c */ /* 0x000fc6000bf01270 */
[----:B------:R-:W-:-:S04]  /*12a0*/  UIADD3 UR5, UR5, 0x100, URZ ;  /* 0x0000010005057890 */ /* 0x000fc8000fffe03f */
[----:B------:R-:W-:-:S04]  /*12b0*/  USHF.R.U32.HI UR5, URZ, 0x4, UR5 ;  /* 0x000000043f057899 */ /* 0x000fc80008011605 */
[----:B------:R-:W-:Y:S02]  /*12c0*/  ULOP3.LUT UR41, UR5, 0x3fff, URZ, 0xc0, !UPT ;  /* 0x00003fff05297892 */ /* 0x000fe4000f8ec03f */
[----:B------:R-:W-:Y:S10]  /*12d0*/  @P0 BRA `(.L_x_17) ;  /* 0x0000000000400947 */ /* 0x000ff40003800000 */
[----:B------:R-:W-:Y:S01]  /*12e0*/  MOV R0, 0x0 ;  /* 0x0000000000007802 */ /* 0x000fe20000000f00 */
[----:B------:R-:W-:Y:S01]  /*12f0*/  ULDC.64 UR4, c[0x4][0x68] ;  /* 0x01001a0000047ab9 */ /* 0x000fe20000000a00 */
[----:B------:R-:W-:Y:S01]  /*1300*/  ULDC.64 UR6, c[0x4][0x8] ;  /* 0x0100020000067ab9 */ /* 0x000fe20000000a00 */
[----:B01----:R-:W-:Y:S01]  /*1310*/  IMAD.U32 R4, RZ, RZ, UR4 ;  /* 0x00000004ff047e24 */ /* 0x003fe2000f8e00ff */
[----:B------:R0:W1:Y:S01]  /*1320*/  LDC.64 R14, c[0x4][R0] ;  /* 0x01000000000e7b82 */ /* 0x0000620000000a00 */
[----:B------:R-:W-:Y:S01]  /*1330*/  IMAD.U32 R5, RZ, RZ, UR5 ;  /* 0x00000005ff057e24 */ /* 0x000fe2000f8e00ff */
[----:B------:R-:W-:Y:S01]  /*1340*/  ULDC.64 UR4, c[0x4][0x70] ;  /* 0x01001c0000047ab9 */ /* 0x000fe20000000a00 */
[----:B------:R-:W-:Y:S02]  /*1350*/  IMAD.U32 R10, RZ, RZ, UR6 ;  /* 0x00000006ff0a7e24 */ /* 0x000fe4000f8e00ff */
[----:B------:R-:W-:Y:S02]  /*1360*/  IMAD.U32 R6, RZ, RZ, UR4 ;  /* 0x00000004ff067e24 */ /* 0x000fe4000f8e00ff */
[----:B------:R-:W-:-:S02]  /*1370*/  IMAD.U32 R7, RZ, RZ, UR5 ;  /* 0x00000005ff077e24 */ /* 0x000fc4000f8e00ff */
[----:B------:R-:W-:Y:S02]  /*1380*/  IMAD.U32 R11, RZ, RZ, UR7 ;  /* 0x00000007ff0b7e24 */ /* 0x000fe4000f8e00ff */
[----:B------:R-:W-:Y:S02]  /*1390*/  IMAD.MOV.U32 R8, RZ, RZ, 0x1e1 ;  /* 0x000001e1ff087424 */ /* 0x000fe400078e00ff */
[----:B------:R-:W-:Y:S02]  /*13a0*/  IMAD.MOV.U32 R12, RZ, RZ, 0x1 ;  /* 0x00000001ff0c7424 */ /* 0x000fe400078e00ff */
[----:B0-----:R-:W-:-:S07]  /*13b0*/  IMAD.MOV.U32 R13, RZ, RZ, RZ ;  /* 0x000000ffff0d7224 */ /* 0x001fce00078e00ff */
[----:B------:R-:W-:-:S07]  /*13c0*/  LEPC R20, `(.L_x_17) ;  /* 0x000000001014794e */ /* 0x000fce0000000000 */
[----:B-12--5:R-:W-:Y:S05]  /*13d0*/  CALL.ABS.NOINC R14 ;  /* 0x000000000e007343 */ /* 0x026fea0003c00000 */
.L_x_17:
[----:B------:R-:W-:-:S04]  /*13e0*/  LOP3.LUT R0, R19, 0x1, RZ, 0xfc, !PT ;  /* 0x0000000113007812 */ /* 0x000fc800078efcff */
[----:B------:R-:W-:-:S13]  /*13f0*/  ISETP.NE.AND P0, PT, R0, 0x3, PT ;  /* 0x000000030000780c */ /* 0x000fda0003f05270 */
[----:B------:R-:W-:Y:S05]  /*1400*/  @!P0 BRA `(.L_x_18) ;  /* 0x0000000000048947 */ /* 0x000fea0003800000 */
[----:B------:R-:W-:Y:S01]  /*1410*/  BPT.TRAP 0x1 ;  /* 0x000000040000795c */ /* 0x000fe20000300000 */
.L_x_18:
[----:B------:R-:W3:Y:S01]  /*1420*/  S2UR UR5, SR_CgaCtaId ;  /* 0x00000000000579c3 */ /* 0x000ee20000008800 */
[----:B------:R-:W-:Y:S01]  /*1430*/  UMOV UR4, 0x400 ;  /* 0x0000040000047882 */ /* 0x000fe20000000000 */
[----:B------:R-:W-:Y:S02]  /*1440*/  IMAD.U32 R0, RZ, RZ, UR38 ;  /* 0x00000026ff007e24 */ /* 0x000fe4000f8e00ff */
[----:B------:R-:W-:-:S03]  /*1450*/  IMAD.U32 R3, RZ, RZ, UR39 ;  /* 0x00000027ff037e24 */ /* 0x000fc6000f8e00ff */
[----:B------:R-:W-:Y:S01]  /*1460*/  SHF.L.U32 R0, R0, 0x1f, RZ ;  /* 0x0000001f00007819 */ /* 0x000fe200000006ff */
[----:B---3--:R-:W-:-:S06]  /*1470*/  ULEA UR4, UR5, UR4, 0x18 ;  /* 0x0000000405047291 */ /* 0x008fcc000f8ec03f */
[----:B------:R-:W-:-:S04]  /*1480*/  IMAD.U32 R6, RZ, RZ, UR4 ;  /* 0x00000004ff067e24 */ /* 0x000fc8000f8e00ff */
[----:B------:R-:W-:-:S04]  /*1490*/  IMAD R3, R3, 0x8, R6 ;  /* 0x0000000803037824 */ /* 0x000fc800078e0206 */
[----:B------:R3:W4:Y:S01]  /*14a0*/  SYNCS.PHASECHK.TRANS64.TRYWAIT P1, [R3+URZ], R0 ;  /* 0x00000000030075a7 */ /* 0x000722000802017f */
[----:B------:R-:W-:Y:S05]  /*14b0*/  @!P0 BRA `(.L_x_19) ;  /* 0x0000000000048947 */ /* 0x000fea0003800000 */
[----:B------:R-:W-:Y:S01]  /*14c0*/  BPT.TRAP 0x1 ;  /* 0x000000040000795c */ /* 0x000fe20000300000 */
.L_x_19:
[----:B----4-:R-:W-:Y:S05]  /*14d0*/  @P1 BRA `(.L_x_20) ;  /* 0x0000000000081947 */ /* 0x010fea0003800000 */
[----:B------:R-:W4:Y:S02]  /*14e0*/  SYNCS.PHASECHK.TRANS64.TRYWAIT P1, [R3+URZ], R0 ;  /* 0x00000000030075a7 */ /* 0x000f24000802017f */
[----:B----4-:R-:W-:Y:S05]  /*14f0*/  @!P1 BRA `(.L_x_21) ;  /* 0x0000008400e89947 */ /* 0x010fea0003800000 */
.L_x_20:
[----:B------:R-:W-:-:S04]  /*1500*/  UISETP.LT.AND UP0, UPT, UR40, 0x1, UPT ;  /* 0x000000012800788c */ /* 0x000fc8000bf01270 */
[----:B------:R-:W-:-:S06]  /*1510*/  USEL UR4, UR40, 0x1, UP0 ;  /* 0x0000000128047887 */ /* 0x000fcc0008000000 */
[----:B---34-:R-:W-:Y:S01]  /*1520*/  IMAD.U32 R0, RZ, RZ, UR4 ;  /* 0x00000004ff007e24 */ /* 0x018fe2000f8e00ff */
[----:B------:R-:W-:Y:S05]  /*1530*/  WARPSYNC.ALL ;  /* 0x0000000000007948 */ /* 0x000fea0003800000 */
[----:B------:R-:W-:-:S04]  /*1540*/  IADD3 R0, -R0, UR40, RZ ;  /* 0x0000002800007c10 */ /* 0x000fc8000fffe1ff */
[----:B------:R-:W-:Y:S02]  /*1550*/  ISETP.GE.AND P1, PT, R0, 0x1, PT ;  /* 0x000000010000780c */ /* 0x000fe40003f26270 */
[----:B------:R-:W-:Y:S01]  /*1560*/  R2UR UR4, R6 ;  /* 0x00000000060472ca */ /* 0x000fe200000e0000 */
[----:B------:R-:W-:Y:S01]  /*1570*/  ULOP3.LUT UR41, UR41, 0x10000, URZ, 0xfc, !UPT ;  /* 0x0001000029297892 */ /* 0x000fe2000f8efc3f */
[----:B------:R-:W-:Y:S01]  /*1580*/  WARPGROUP.ARRIVE ;  /* 0x00000000000079c5 */ /* 0x000fe20000000000 */
[----:B------:R-:W-:Y:S01]  /*1590*/  UMOV UR5, 0xc0000010 ;  /* 0xc000001000057882 */ /* 0x000fe20000000000 */
[----:B------:R-:W-:-:S09]  /*15a0*/  UMOV UR7, 0xc0000010 ;  /* 0xc000001000077882 */ /* 0x000fd20000000000 */
[----:B------:R-:W-:-:S04]  /*15b0*/  UIADD3 UR4, UR4, 0x3100, URZ ;  /* 0x0000310004047890 */ /* 0x000fc8000fffe03f */
[----:B------:R-:W-:-:S04]  /*15c0*/  USHF.R.U32.HI UR4, URZ, 0x4, UR4 ;  /* 0x000000043f047899 */ /* 0x000fc80008011604 */
[----:B------:R-:W-:-:S04]  /*15d0*/  ULOP3.LUT UR4, UR4, 0x3fff, URZ, 0xc0, !UPT ;  /* 0x00003fff04047892 */ /* 0x000fc8000f8ec03f */
[----:B------:R-:W-:Y:S02]  /*15e0*/  ULOP3.LUT UR9, UR4, 0x10000, URZ, 0xfc, !UPT ;  /* 0x0001000004097892 */ /* 0x000fe4000f8efc3f */
[----:B------:R-:W-:Y:S02]  /*15f0*/  ULEA UR4, UR39, UR41, 0x8 ;  /* 0x0000002927047291 */ /* 0x000fe4000f8e403f */
[----:B------:R-:W-:-:S09]  /*1600*/  ULEA UR6, UR39, UR9, 0x9 ;  /* 0x0000000927067291 */ /* 0x000fd2000f8e483f */
[----:B------:R-:W-:Y:S03]  /*1610*/  IGMMA.64x256x32.S8.S8 R24, gdesc[UR4], RZ, !UPT, gsb0 ;  /* 0x06600000041879f1 */ /* 0x000fe6000c0410ff */
[----:B------:R-:W-:Y:S02]  /*1620*/  WARPGROUP.DEPBAR.LE gsb0, 0x0 ;  /* 0x00008000000079c5 */ /* 0x000fe40000010000 */
[----:B------:R-:W-:Y:S05]  /*1630*/  @!P1 BRA `(.L_x_22) ;  /* 0x0000000000c89947 */ /* 0x000fea0003800000 */
[----:B------:R-:W-:Y:S02]  /*1640*/  UIADD3 UR4, UR39, 0x1, URZ ;  /* 0x0000000127047890 */ /* 0x000fe4000fffe03f */
[----:B------:R-:W-:Y:S02]  /*1650*/  IMAD.U32 R3, RZ, RZ, UR39 ;  /* 0x00000027ff037e24 */ /* 0x000fe4000f8e00ff */
[----:B------:R-:W-:-:S04]  /*1660*/  UISETP.NE.AND UP0, UPT, UR4, 0x3, UPT ;  /* 0x000000030400788c */ /* 0x000fc8000bf05270 */
[----:B------:R-:W-:Y:S02]  /*1670*/  USEL UR5, URZ, 0x1, UP0 ;  /* 0x000000013f057887 */ /* 0x000fe40008000000 */
[----:B------:R-:W-:Y:S02]  /*1680*/  USEL UR8, UR4, URZ, UP0 ;  /* 0x0000003f04087287 */ /* 0x000fe40008000000 */
[----:B------:R-:W-:-:S06]  /*1690*/  ULOP3.LUT UR5, UR38, UR5, URZ, 0x3c, !UPT ;  /* 0x0000000526057292 */ /* 0x000fcc000f8e3c3f */
[----:B------:R-:W-:-:S07]  /*16a0*/  IMAD.U32 R7, RZ, RZ, UR5 ;  /* 0x00000005ff077e24 */ /* 0x000fce000f8e00ff */
.L_x_29:
[----:B------:R-:W-:Y:S05]  /*16b0*/  @!P0 BRA `(.L_x_23) ;  /* 0x0000000000048947 */ /* 0x000fea0003800000 */
[----:B------:R-:W-:Y:S01]  /*16c0*/  BPT.TRAP 0x1 ;  /* 0x000000040000795c */ /* 0x000fe20000300000 */
.L_x_23:
[----:B------:R-:W3:Y:S01]  /*16d0*/  S2UR UR5, SR_CgaCtaId ;  /* 0x00000000000579c3 */ /* 0x000ee20000008800 */
[----:B------:R-:W-:Y:S01]  /*16e0*/  UMOV UR4, 0x400 ;  /* 0x0000040000047882 */ /* 0x000fe20000000000 */
[----:B01----:R-:W-:Y:S01]  /*16f0*/  IMAD.U32 R5, RZ, RZ, UR8 ;  /* 0x00000008ff057e24 */ /* 0x003fe2000f8e00ff */
[----:B------:R-:W-:Y:S01]  /*1700*/  SHF.L.U32 R4, R7, 0x1f, RZ ;  /* 0x0000001f07047819 */ /* 0x000fe200000006ff */
[----:B---3--:R-:W-:-:S06]  /*1710*/  ULEA UR4, UR5, UR4, 0x18 ;  /* 0x0000000405047291 */ /* 0x008fcc000f8ec03f */
[----:B------:R-:W-:-:S04]  /*1720*/  IMAD.U32 R6, RZ, RZ, UR4 ;  /* 0x00000004ff067e24 */ /* 0x000fc8000f8e00ff */
[----:B------:R-:W-:-:S04]  /*1730*/  IMAD R5, R5, 0x8, R6 ;  /* 0x0000000805057824 */ /* 0x000fc800078e0206 */
[----:B------:R0:W1:Y:S01]  /*1740*/  SYNCS.PHASECHK.TRANS64.TRYWAIT P1, [R5+URZ], R4 ;  /* 0x00000004050075a7 */ /* 0x000062000802017f */
[----:B------:R-:W-:Y:S05]  /*1750*/  @!P0 BRA `(.L_x_24) ;  /* 0x0000000000048947 */ /* 0x000fea0003800000 */
[----:B------:R-:W-:Y:S01]  /*1760*/  BPT.TRAP 0x1 ;  /* 0x000000040000795c */ /* 0x000fe20000300000 */
.L_x_24:
[----:B-1----:R-:W-:Y:S05]  /*1770*/  @P1 BRA `(.L_x_25) ;  /* 0x0000000000081947 */ /* 0x002fea0003800000 */
[----:B------:R-:W1:Y:S02]  /*1780*/  SYNCS.PHASECHK.TRANS64.TRYWAIT P1, [R5+URZ], R4 ;  /* 0x00000004050075a7 */ /* 0x000e64000802017f */
[----:B-1----:R-:W-:Y:S05]  /*1790*/  @!P1 BRA `(.L_x_26) ;  /* 0x0000008400549947 */ /* 0x002fea0003800000 */
.L_x_25:
[----:B------:R-:W-:Y:S01]  /*17a0*/  ULEA UR4, UR8, UR41, 0x8 ;  /* 0x0000002908047291 */ /* 0x000fe2000f8e403f */
[----:B------:R-:W-:Y:S01]  /*17b0*/  WARPGROUP.ARRIVE ;  /* 0x00000000000079c5 */ /* 0x000fe20000000000 */
[----:B------:R-:W-:Y:S01]  /*17c0*/  ULEA UR6, UR8, UR9, 0x9 ;  /* 0x0000000908067291 */ /* 0x000fe2000f8e483f */
[----:B------:R-:W-:Y:S01]  /*17d0*/  UMOV UR5, 0xc0000010 ;  /* 0xc000001000057882 */ /* 0x000fe20000000000 */
[----:B------:R-:W-:-:S07]  /*17e0*/  UMOV UR7, 0xc0000010 ;  /* 0xc000001000077882 */ /* 0x000fce0000000000 */
[----:B------:R-:W-:Y:S03]  /*17f0*/  IGMMA.64x256x32.S8.S8 R24, gdesc[UR4], R24, gsb0 ;  /* 0x06600000041879f1 */ /* 0x000fe60008041018 */
[----:B------:R-:W-:Y:S02]  /*1800*/  WARPGROUP.DEPBAR.LE gsb0, 0x0 ;  /* 0x00008000000079c5 */ /* 0x000fe40000010000 */
[----:B------:R-:W-:Y:S05]  /*1810*/  @!P0 BRA `(.L_x_27) ;  /* 0x0000000000048947 */ /* 0x000fea0003800000 */
[----:B------:R-:W-:Y:S01]  /*1820*/  BPT.TRAP 0x1 ;  /* 0x000000040000795c */ /* 0x000fe20000300000 */
.L_x_27:
[----:B------:R-:W-:-:S13]  /*1830*/  ISETP.NE.AND P1, PT, R23, RZ, PT ;  /* 0x000000ff1700720c */ /* 0x000fda0003f25270 */
[----:B01----:R-:W-:-:S04]  /*1840*/  @P1 IMAD R4, R3, 0x8, R6 ;  /* 0x0000000803041824 */ /* 0x003fc800078e0206 */
[----:B------:R-:W-:-:S05]  /*1850*/  @P1 VIADD R5, R4, 0x18 ;  /* 0x0000001804051836 */ /* 0x000fca0000000000 */
[----:B------:R-:W-:-:S04]  /*1860*/  @P1 PRMT R5, R152, 0x654, R5 ;  /* 0x0000065498051816 */ /* 0x000fc80000000005 */
[----:B------:R0:W-:Y:S01]  /*1870*/  @P1 SYNCS.ARRIVE.TRANS64.RED.A1T0 RZ, [R5+URZ], RZ ;  /* 0x000000ff05ff19a7 */ /* 0x0001e2000810043f */
[----:B------:R-:W-:-:S13]  /*1880*/  ISETP.GT.U32.AND P1, PT, R19, 0x1, PT ;  /* 0x000000011300780c */ /* 0x000fda0003f24070 */
[----:B0-----:R-:W-:Y:S05]  /*1890*/  @P1 BRA `(.L_x_28) ;  /* 0x0000000000041947 */ /* 0x001fea0003800000 */
[----:B------:R-:W-:Y:S01]  /*18a0*/  BPT.TRAP 0x1 ;  /* 0x000000040000795c */ /* 0x000fe20000300000 */
.L_x_28:
[----:B------:R-:W-:Y:S01]  /*18b0*/  UIADD3 UR8, UR8, 0x1, URZ ;  /* 0x0000000108087890 */ /* 0x000fe2000fffe03f */
[C---:B------:R-:W-:Y:S01]  /*18c0*/  ISETP.GT.AND P2, PT, R0.reuse, 0x1, PT ;  /* 0x000000010000780c */ /* 0x040fe20003f44270 */
[----:B------:R-:W-:Y:S02]  /*18d0*/  VIADD R3, R3, 0x1 ;  /* 0x0000000103037836 */ /* 0x000fe40000000000 */
[----:B------:R-:W-:Y:S01]  /*18e0*/  UISETP.NE.AND UP0, UPT, UR8, 0x3, UPT ;  /* 0x000000030800788c */ /* 0x000fe2000bf05270 */
[----:B------:R-:W-:Y:S02]  /*18f0*/  VIADD R0, R0, 0xffffffff ;  /* 0xffffffff00007836 */ /* 0x000fe40000000000 */
[C---:B------:R-:W-:Y:S01]  /*1900*/  ISETP.NE.AND P1, PT, R3.reuse, 0x3, PT ;  /* 0x000000030300780c */ /* 0x040fe20003f25270 */
[----:B------:R-:W-:Y:S02]  /*1910*/  USEL UR4, URZ, 0x1, UP0 ;  /* 0x000000013f047887 */ /* 0x000fe40008000000 */
[----:B------:R-:W-:Y:S01]  /*1920*/  USEL UR8, UR8, URZ, UP0 ;  /* 0x0000003f08087287 */ /* 0x000fe20008000000 */
[----:B------:R-:W-:-:S03]  /*1930*/  SEL R3, R3, RZ, P1 ;  /* 0x000000ff03037207 */ /* 0x000fc60000800000 */
[----:B------:R-:W-:Y:S01]  /*1940*/  LOP3.LUT R7, R7, UR4, RZ, 0x3c, !PT ;  /* 0x0000000407077c12 */ /* 0x000fe2000f8e3cff */
[----:B------:R-:W-:Y:S07]  /*1950*/  @P2 BRA `(.L_x_29) ;  /* 0xfffffffc00542947 */ /* 0x000fee000383ffff */
.L_x_22:
[----:B------:R-:W3:Y:S02]  /*1960*/  LDC R0, c[0x0][0x28c] ;  /* 0x0000a300ff007b82 */ /* 0x000ee40000000800 */
[----:B---3--:R-:W-:-:S13]  /*1970*/  ISETP.GE.AND P1, PT, R0, 0x1, PT ;  /* 0x000000010000780c */ /* 0x008fda0003f26270 */
[----:B------:R-:W-:Y:S05]  /*1980*/  @!P1 BRA `(.L_x_30) ;  /* 0x0000000000509947 */ /* 0x000fea0003800000 */
[----:B------:R-:W-:Y:S05]  /*1990*/  @!P0 BRA `(.L_x_31) ;  /* 0x0000000000048947 */ /* 0x000fea0003800000 */
[----:B------:R-:W-:Y:S01]  /*19a0*/  BPT.TRAP 0x1 ;  /* 0x000000040000795c */ /* 0x000fe20000300000 */
.L_x_31:
[----:B------:R-:W-:Y:S01]  /*19b0*/  ISETP.NE.AND P0, PT, R23, RZ, PT ;  /* 0x000000ff1700720c */ /* 0x000fe20003f05270 */
[----:B------:R-:W-:Y:S01]  /*19c0*/  BSSY B0, `(.L_x_32) ;  /* 0x000000e000007945 */ /* 0x000fe20003800000 */
[----:B------:R-:W-:-:S11]  /*19d0*/  ISETP.GT.U32.AND P1, PT, R19, 0x1, PT ;  /* 0x000000011300780c */ /* 0x000fd60003f24070 */
[----:B------:R-:W-:Y:S05]  /*19e0*/  @!P0 BRA `(.L_x_33) ;  /* 0x00000000002c8947 */ /* 0x000fea0003800000 */
[----:B------:R-:W-:-:S04]  /*19f0*/  UISETP.LT.AND UP0, UPT, UR40, 0x1, UPT ;  /* 0x000000012800788c */ /* 0x000fc8000bf01270 */
[----:B------:R-:W-:-:S04]  /*1a00*/  USEL UR6, UR40, 0x1, UP0 ;  /* 0x0000000128067887 */ /* 0x000fc80008000000 */
[----:B------:R-:W-:-:S04]  /*1a10*/  UIADD3 UR6, UR39, UR40, -UR6 ;  /* 0x0000002827067290 */ /* 0x000fc8000fffe806 */
[----:B------:R-:W-:-:S04]  /*1a20*/  UIMAD.WIDE.U32 UR4, UR6, -0x55555555, URZ ;  /* 0xaaaaaaab060478a5 */ /* 0x000fc8000f8e003f */
[----:B------:R-:W-:-:S04]  /*1a30*/  USHF.R.U32.HI UR4, URZ, 0x1, UR5 ;  /* 0x000000013f047899 */ /* 0x000fc80008011605 */
[----:B------:R-:W-:-:S06]  /*1a40*/  UIMAD UR6, UR4, -0x3, UR6 ;  /* 0xfffffffd040678a4 */ /* 0x000fcc000f8e0206 */
[----:B------:R-:W-:-:S04]  /*1a50*/  IMAD.U32 R3, RZ, RZ, UR6 ;  /* 0x00000006ff037e24 */ /* 0x000fc8000f8e00ff */
[----:B------:R-:W-:-:S04]  /*1a60*/  IMAD R0, R3, 0x8, R6 ;  /* 0x0000000803007824 */ /* 0x000fc800078e0206 */
[----:B------:R-:W-:-:S05]  /*1a70*/  VIADD R3, R0, 0x18 ;  /* 0x0000001800037836 */ /* 0x000fca0000000000 */
[----:B------:R-:W-:-:S04]  /*1a80*/  PRMT R3, R152, 0x654, R3 ;  /* 0x0000065498037816 */ /* 0x000fc80000000003 */
[----:B------:R3:W-:Y:S03]  /*1a90*/  SYNCS.ARRIVE.TRANS64.RED.A1T0 RZ, [R3+URZ], RZ ;  /* 0x000000ff03ff79a7 */ /* 0x0007e6000810043f */
.L_x_33:
[----:B------:R-:W-:Y:S05]  /*1aa0*/  BSYNC B0 ;  /* 0x0000000000007941 */ /* 0x000fea0003800000 */
.L_x_32:
[----:B------:R-:W-:Y:S05]  /*1ab0*/  @P1 BRA `(.L_x_30) ;  /* 0x0000000000041947 */ /* 0x000fea0003800000 */
[----:B------:R-:W-:Y:S01]  /*1ac0*/  BPT.TRAP 0x1 ;  /* 0x000000040000795c */ /* 0x000fe20000300000 */
.L_x_30:
[----:B------:R-:W4:Y:S01]  /*1ad0*/  LDC R9, c[0x0][0x288] ;  /* 0x0000a200ff097b82 */ /* 0x000f220000000800 */
[--C-:B------:R-:W-:Y:S01]  /*1ae0*/  SHF.R.U32.HI R0, RZ, 0x2, R18.reuse ;  /* 0x00000002ff007819 */ /* 0x100fe20000011612 */
[----:B------:R-:W-:Y:S01]  /*1af0*/  UIADD3 UR39, UR40, UR39, URZ ;  /* 0x0000002728277290 */ /* 0x000fe2000fffe03f */
[----:B01----:R-:W-:Y:S01]  /*1b00*/  SHF.R.U32.HI R5, RZ, 0x7, R18 ;  /* 0x00000007ff057819 */ /* 0x003fe20000011612 */
[----:B------:R-:W-:Y:S01]  /*1b10*/  ULDC UR7, c[0x0][0x284] ;  /* 0x0000a10000077ab9 */ /* 0x000fe20000000800 */
[----:B------:R-:W-:Y:S01]  /*1b20*/  LOP3.LUT R4, R18, 0x60, RZ, 0xc0, !PT ;  /* 0x0000006012047812 */ /* 0x000fe200078ec0ff */
[----:B------:R-:W-:Y:S01]  /*1b30*/  UISETP.GT.U32.AND UP0, UPT, UR39, 0x2, UPT ;  /* 0x000000022700788c */ /* 0x000fe2000bf04070 */
[----:B---3--:R-:W-:Y:S01]  /*1b40*/  LOP3.LUT R3, R0, 0x7, RZ, 0xc0, !PT ;  /* 0x0000000700037812 */ /* 0x008fe200078ec0ff */
[----:B------:R-:W-:Y:S01]  /*1b50*/  UISETP.GE.U32.AND UP1, UPT, UR40, 0x3, UPT ;  /* 0x000000032800788c */ /* 0x000fe2000bf26070 */
[----:B------:R-:W-:Y:S01]  /*1b60*/  LOP3.LUT R0, R5, 0x1, RZ, 0xc0, !PT ;  /* 0x0000000105007812 */ /* 0x000fe200078ec0ff */
[----:B------:R-:W-:Y:S01]  /*1b70*/  UISETP.LT.U32.AND UP0, UPT, UR40, 0x3, UP0 ;  /* 0x000000032800788c */ /* 0x000fe20008701070 */
[----:B------:R-:W-:Y:S01]  /*1b80*/  SHF.R.U32.HI R6, RZ, 0x1, R4 ;  /* 0x00000001ff067819 */ /* 0x000fe20000011604 */
[----:B------:R-:W-:Y:S01]  /*1b90*/  IMAD.SHL.U32 R4, R18, 0x2, RZ ;  /* 0x0000000212047824 */ /* 0x000fe200078e00ff */
[----:B------:R-:W-:Y:S01]  /*1ba0*/  SHF.R.S32.HI R14, RZ, 0x1f, R22 ;  /* 0x0000001fff0e7819 */ /* 0x000fe20000011416 */
[----:B------:R-:W-:Y:S01]  /*1bb0*/  IMAD.SHL.U32 R8, R0, 0x40, RZ ;  /* 0x0000004000087824 */ /* 0x000fe200078e00ff */
[--C-:B------:R-:W-:Y:S01]  /*1bc0*/  IADD3 R5, RZ, -R6, -R3.reuse ;  /* 0x80000006ff057210 */ /* 0x100fe20007ffe803 */
[----:B------:R-:W-:Y:S01]  /*1bd0*/  ULDC.64 UR8, c[0x0][0x5d0] ;  /* 0x0001740000087ab9 */ /* 0x000fe20000000a00 */
[----:B------:R-:W-:Y:S01]  /*1be0*/  LOP3.LUT R4, R4, 0x6, RZ, 0xc0, !PT ;  /* 0x0000000604047812 */ /* 0x000fe200078ec0ff */
[----:B------:R-:W-:Y:S01]  /*1bf0*/  UIMAD.WIDE.U32 UR4, UR39, -0x55555555, URZ ;  /* 0xaaaaaaab270478a5 */ /* 0x000fe2000f8e003f */
[----:B------:R-:W-:Y:S01]  /*1c00*/  LOP3.LUT R3, R8, 0x40, R3, 0xe2, !PT ;  /* 0x0000004008037812 */ /* 0x000fe200078ee203 */
[----:B------:R-:W-:Y:S01]  /*1c10*/  IMAD R7, R0, -0x40, R5 ;  /* 0xffffffc000077824 */ /* 0x000fe200078e0205 */
[----:B------:R-:W-:Y:S01]  /*1c20*/  LOP3.LUT R0, R18, 0x3, RZ, 0xc0, !PT ;  /* 0x0000000312007812 */ /* 0x000fe200078ec0ff */
[----:B------:R-:W-:Y:S01]  /*1c30*/  USEL UR6, URZ, 0x1, !UP0 ;  /* 0x000000013f067887 */ /* 0x000fe2000c000000 */
[----:B------:R-:W-:Y:S01]  /*1c40*/  PRMT R8, R4, 0x6540, R153 ;  /* 0x0000654004087816 */ /* 0x000fe20000000099 */
[----:B------:R-:W-:Y:S01]  /*1c50*/  IMAD.SHL.U32 R153, R153, 0x100, RZ ;  /* 0x0000010099997824 */ /* 0x000fe200078e00ff */
[----:B------:R-:W-:Y:S01]  /*1c60*/  USHF.R.U32.HI UR4, URZ, 0x1, UR5 ;  /* 0x000000013f047899 */ /* 0x000fe20008011605 */
[----:B----4-:R-:W-:Y:S01]  /*1c70*/  IMAD R12, R0, -0x2, R9 ;  /* 0xfffffffe000c7824 */ /* 0x010fe200078e0209 */
[----:B------:R-:W-:Y:S01]  /*1c80*/  ULOP3.LUT UR38, UR38, UR6, URZ, 0x3c, !UPT ;  /* 0x0000000626267292 */ /* 0x000fe2000f8e3c3f */
[----:B------:R-:W-:Y:S01]  /*1c90*/  IMAD.SHL.U32 R0, R154, 0x80, RZ ;  /* 0x000000809a007824 */ /* 0x000fe200078e00ff */
[----:B------:R-:W-:Y:S01]  /*1ca0*/  ISETP.GE.AND P0, PT, R153, R9, PT ;  /* 0x000000099900720c */ /* 0x000fe20003f06270 */
[----:B------:R-:W-:Y:S01]  /*1cb0*/  IMAD R5, R14, UR8, RZ ;  /* 0x000000080e057c24 */ /* 0x000fe2000f8e02ff */
[--C-:B------:R-:W-:Y:S01]  /*1cc0*/  SHF.R.S32.HI R9, RZ, 0x1f, R8.reuse ;  /* 0x0000001fff097819 */ /* 0x100fe20000011408 */
[----:B------:R-:W-:Y:S01]  /*1cd0*/  IMAD.WIDE R10, R154, 0x80, RZ ;  /* 0x000000809a0a7825 */ /* 0x000fe200078e02ff */
[C---:B------:R-:W-:Y:S01]  /*1ce0*/  ISETP.GE.OR P0, PT, R0.reuse, UR7, P0 ;  /* 0x0000000700007c0c */ /* 0x040fe20008706670 */
[----:B------:R-:W-:Y:S01]  /*1cf0*/  UIMAD UR39, UR4, -0x3, UR39 ;  /* 0xfffffffd042778a4 */ /* 0x000fe2000f8e0227 */
[----:B------:R-:W-:Y:S01]  /*1d00*/  IADD3 R162, -R0, UR7, R7 ;  /* 0x0000000700a27c10 */ /* 0x000fe2000fffe107 */
[C---:B------:R-:W-:Y:S01]  /*1d10*/  IMAD R13, R22.reuse, UR9, R5 ;  /* 0x00000009160d7c24 */ /* 0x040fe2000f8e0205 */
[----:B------:R-:W-:Y:S01]  /*1d20*/  @UP1 ULOP3.LUT UR38, UR38, 0x1, UR4, 0x78, !UPT ;  /* 0x0000000126261892 */ /* 0x000fe2000f8e7804 */
[----:B------:R-:W-:Y:S01]  /*1d30*/  IMAD.WIDE.U32 R4, R22, UR8, R8 ;  /* 0x0000000816047c25 */ /* 0x000fe2000f8e0008 */
[----:B------:R-:W-:-:S03]  /*1d40*/  LOP3.LUT R163, R10, R3, R6, 0xfe, !PT ;  /* 0x000000030aa37212 */ /* 0x000fc600078efe06 */
[----:B------:R-:W-:Y:S02]  /*1d50*/  IMAD.IADD R5, R5, 0x1, R13 ;  /* 0x0000000105057824 */ /* 0x000fe400078e020d */
[----:B------:R-:W-:Y:S02]  /*1d60*/  IMAD.IADD R0, R12, 0x1, -R153 ;  /* 0x000000010c007824 */ /* 0x000fe400078e0a99 */
[----:B------:R-:W-:Y:S01]  /*1d70*/  IMAD.MOV.U32 R154, RZ, RZ, -0x1 ;  /* 0xffffffffff9a7424 */ /* 0x000fe200078e00ff */
[----:B------:R-:W-:Y:S06]  /*1d80*/  @P0 BRA `(.L_x_34) ;  /* 0x0000006000a00947 */ /* 0x000fec0003800000 */
[----:B------:R-:W0:Y:S01]  /*1d90*/  LDC.64 R12, c[0x0][0x5c8] ;  /* 0x00017200ff0c7b82 */ /* 0x000e220000000a00 */
[----:B------:R-:W-:Y:S01]  /*1da0*/  ULDC.64 UR4, c[0x0][0x5c0] ;  /* 0x0001700000047ab9 */ /* 0x000fe20000000a00 */
[----:B------:R-:W-:Y:S01]  /*1db0*/  BSSY B0, `(.L_x_34) ;  /* 0x0000625000007945 */ /* 0x000fe20003800000 */
[-C--:B0-----:R-:W-:Y:S02]  /*1dc0*/  IMAD R6, R11, R12.reuse, RZ ;  /* 0x0000000c0b067224 */ /* 0x081fe400078e02ff */
[----:B------:R-:W-:-:S04]  /*1dd0*/  IMAD.WIDE.U32 R4, R163, R12, R4 ;  /* 0x0000000ca3047225 */ /* 0x000fc800078e0004 */
[----:B------:R-:W-:Y:S01]  /*1de0*/  IMAD R3, R163, R13, R6 ;  /* 0x0000000da3037224 */ /* 0x000fe200078e0206 */
[----:B------:R-:W-:-:S03]  /*1df0*/  IADD3 R4, P0, R4, UR4, RZ ;  /* 0x0000000404047c10 */ /* 0x000fc6000ff1e0ff */
[----:B------:R-:W-:Y:S01]  /*1e00*/  IMAD.IADD R3, R5, 0x1, R3 ;  /* 0x0000000105037824 */ /* 0x000fe200078e0203 */
[----:B------:R-:W-:-:S04]  /*1e10*/  LEA R6, P1, R12, R4, 0x3 ;  /* 0x000000040c067211 */ /* 0x000fc800078218ff */
[----:B------:R-:W-:Y:S02]  /*1e20*/  IADD3.X R5, R3, UR5, RZ, P0, !PT ;  /* 0x0000000503057c10 */ /* 0x000fe400087fe4ff */
[----:B-----5:R-:W-:Y:S02]  /*1e30*/  ISETP.NE.AND P0, PT, R156, RZ, PT ;  /* 0x000000ff9c00720c */ /* 0x020fe40003f05270 */
[----:B------:R-:W-:-:S11]  /*1e40*/  LEA.HI.X R7, R12, R5, R13, 0x3, P1 ;  /* 0x000000050c077211 */ /* 0x000fd600008f1c0d */
[----:B------:R-:W-:Y:S05]  /*1e50*/  @!P0 BRA `(.L_x_35) ;  /* 0x0000004800608947 */ /* 0x000fea0003800000 */
[----:B------:R-:W0:Y:S01]  /*1e60*/  LDC.64 R158, c[0x0][0x5b0] ;  /* 0x00016c00ff9e7b82 */ /* 0x000e220000000a00 */
[----:B------:R-:W-:Y:S01]  /*1e70*/  ULDC.64 UR4, c[0x0][0x5b8] ;  /* 0x00016e0000047ab9 */ /* 0x000fe20000000a00 */
[----:B------:R-:W-:Y:S01]  /*1e80*/  ISETP.GE.AND P1, PT, R162, 0x1, PT ;  /* 0x00000001a200780c */ /* 0x000fe20003f26270 */
[----:B------:R-:W-:Y:S01]  /*1e90*/  IMAD R3, R14, UR4, RZ ;  /* 0x000000040e037c24 */ /* 0x000fe2000f8e02ff */
[----:B------:R-:W-:Y:S01]  /*1ea0*/  BSSY B1, `(.L_x_36) ;  /* 0x000000e000017945 */ /* 0x000fe20003800000 */
[----:B------:R-:W-:Y:S01]  /*1eb0*/  IMAD.WIDE.U32 R20, R22, UR4, R8 ;  /* 0x0000000416147c25 */ /* 0x000fe2000f8e0008 */
[----:B------:R-:W-:Y:S02]  /*1ec0*/  ISETP.LT.OR P5, PT, R0, 0x1, !P1 ;  /* 0x000000010000780c */ /* 0x000fe40004fa1670 */
[----:B------:R-:W1:Y:S01]  /*1ed0*/  LDC.64 R160, c[0x0][0x5a8] ;  /* 0x00016a00ffa07b82 */ /* 0x000e620000000a00 */
[----:B------:R-:W-:Y:S02]  /*1ee0*/  IMAD R3, R22, UR5, R3 ;  /* 0x0000000516037c24 */ /* 0x000fe4000f8e0203 */
[----:B------:R-:W-:-:S02]  /*1ef0*/  IMAD.MOV.U32 R14, RZ, RZ, R20 ;  /* 0x000000ffff0e7224 */ /* 0x000fc400078e0014 */
[----:B------:R-:W-:Y:S02]  /*1f00*/  IMAD.IADD R15, R21, 0x1, R3 ;  /* 0x00000001150f7824 */ /* 0x000fe400078e0203 */
[-C--:B0-----:R-:W-:Y:S02]  /*1f10*/  IMAD R10, R11, R158.reuse, RZ ;  /* 0x0000009e0b0a7224 */ /* 0x081fe400078e02ff */
[----:B------:R-:W-:-:S04]  /*1f20*/  IMAD.WIDE.U32 R8, R163, R158, R14 ;  /* 0x0000009ea3087225 */ /* 0x000fc800078e000e */
[----:B------:R-:W-:Y:S01]  /*1f30*/  IMAD R13, R163, R159, R10 ;  /* 0x0000009fa30d7224 */ /* 0x000fe200078e020a */
[----:B-1----:R-:W-:-:S04]  /*1f40*/  IADD3 R8, P0, R8, R160, RZ ;  /* 0x000000a008087210 */ /* 0x002fc80007f1e0ff */
[----:B------:R-:W-:Y:S01]  /*1f50*/  IADD3.X R9, R161, R9, R13, P0, !PT ;  /* 0x00000009a1097210 */ /* 0x000fe200007fe40d */
[----:B------:R-:W-:Y:S08]  /*1f60*/  @P5 BRA `(.L_x_37) ;  /* 0x0000000000045947 */ /* 0x000ff00003800000 */
[----:B--2---:R0:W5:Y:S02]  /*1f70*/  LDG.E.U8 R157, desc[UR36][R8.64] ;  /* 0x00000024089d7981 */ /* 0x004164000c1e1100 */
.L_x_37:
[----:B------:R-:W-:Y:S05]  /*1f80*/  BSYNC B1 ;  /* 0x0000000000017941 */ /* 0x000fea0003800000 */
.L_x_36:
[----:B-----5:R-:W-:Y:S01]  /*1f90*/  LOP3.LUT R3, R157, 0xffff, RZ, 0xc0, !PT ;  /* 0x0000ffff9d037812 */ /* 0x020fe200078ec0ff */
[----:B------:R-:W-:Y:S01]  /*1fa0*/  IMAD.SHL.U32 R10, R158, 0x8, RZ ;  /* 0x000000089e0a7824 */ /* 0x000fe200078e00ff */
[----:B------:R-:W-:Y:S01]  /*1fb0*/  ISETP.LT.OR P2, PT, R0, 0x2, !P1 ;  /* 0x000000020000780c */ /* 0x000fe20004f41670 */
[----:B------:R-:W-:Y:S01]  /*1fc0*/  BSSY B1, `(.L_x_38) ;  /* 0x000000e000017945 */ /* 0x000fe20003800000 */
[----:B------:R-:W-:Y:S02]  /*1fd0*/  PRMT R3, R3, 0x8880, RZ ;  /* 0x0000888003037816 */ /* 0x000fe400000000ff */
[----:B------:R-:W-:Y:S02]  /*1fe0*/  SHF.L.U64.HI R11, R158, 0x3, R159 ;  /* 0x000000039e0b7819 */ /* 0x000fe4000001029f */
[----:B------:R-:W-:Y:S01]  /*1ff0*/  ISETP.GE.AND P0, PT, R162, 0x9, PT ;  /* 0x00000009a200780c */ /* 0x000fe20003f06270 */
[----:B------:R-:W-:Y:S02]  /*2000*/  IMAD R12, R3, R156, RZ ;  /* 0x0000009c030c7224 */ /* 0x000fe400078e02ff */
[----:B------:R-:W-:-:S04]  /*2010*/  IMAD.WIDE.U32 R10, R163, R158, R10 ;  /* 0x0000009ea30a7225 */ /* 0x000fc800078e000a */
[----:B------:R-:W-:Y:S01]  /*2020*/  @!P5 IMAD R3, R24, R155, R12 ;  /* 0x0000009b1803d224 */ /* 0x000fe200078e020c */
[----:B------:R-:W-:Y:S01]  /*2030*/  IADD3 R10, P3, P4, R20, R160, R10 ;  /* 0x000000a0140a7210 */ /* 0x000fe20007c7e00a */
[----:B------:R-:W-:-:S03]  /*2040*/  IMAD.IADD R13, R13, 0x1, R11 ;  /* 0x000000010d0d7824 */ /* 0x000fc600078e020b */
[----:B------:R1:W-:Y:S01]  /*2050*/  @!P5 STG.E.U8 desc[UR36][R4.64], R3 ;  /* 0x000000030400d986 */ /* 0x0003e2000c101124 */
[----:B------:R-:W-:Y:S08]  /*2060*/  @P2 BRA `(.L_x_39) ;  /* 0x00000000000c2947 */ /* 0x000ff00003800000 */
[----:B--2---:R-:W1:Y:S02]  /*2070*/  LDG.E.U8 R157, desc[UR36][R8.64+0x1] ;  /* 0x00000124089d7981 */ /* 0x004e64000c1e1100 */
[----:B-1----:R-:W-:-:S05]  /*2080*/  PRMT R3, R157, 0x8880, RZ ;  /* 0x000088809d037816 */ /* 0x002fca00000000ff */
[----:B------:R-:W-:-:S07]  /*2090*/  IMAD R12, R3, R156, RZ ;  /* 0x0000009c030c7224 */ /* 0x000fce00078e02ff */
.L_x_39:
[----:B------:R-:W-:Y:S05]  /*20a0*/  BSYNC B1 ;  /* 0x0000000000017941 */ /* 0x000fea0003800000 */
.L_x_38:
[C---:B------:R-:W-:Y:S01]  /*20b0*/  ISETP.LT.OR P5, PT, R0.reuse, 0x1, !P0 ;  /* 0x000000010000780c */ /* 0x040fe200047a1670 */
[----:B------:R-:W-:Y:S01]  /*20c0*/  @!P2 IMAD R25, R25, R155, R12 ;  /* 0x0000009b1919a224 */ /* 0x000fe200078e020c */
[----:B------:R-:W-:Y:S01]  /*20d0*/  BSSY B1, `(.L_x_40) ;  /* 0x000000a000017945 */ /* 0x000fe20003800000 */
[----:B------:R-:W-:Y:S02]  /*20e0*/  IADD3.X R11, R15, R161, R13, P3, P4 ;  /* 0x000000a10f0b7210 */ /* 0x000fe40001fe840d */
[C---:B------:R-:W-:Y:S01]  /*20f0*/  ISETP.LT.OR P3, PT, R0.reuse, 0x2, !P0 ;  /* 0x000000020000780c */ /* 0x040fe20004761670 */
[----:B------:R3:W-:Y:S01]  /*2100*/  @!P2 STG.E.U8 desc[UR36][R4.64+0x1], R25 ;  /* 0x000001190400a986 */ /* 0x0007e2000c101124 */
[C---:B------:R-:W-:Y:S02]  /*2110*/  ISETP.LT.OR P4, PT, R0.reuse, 0x9, !P1 ;  /* 0x000000090000780c */ /* 0x040fe40004f81670 */
[----:B------:R-:W-:-:S04]  /*2120*/  ISETP.LT.OR P2, PT, R0, 0xa, !P1 ;  /* 0x0000000a0000780c */ /* 0x000fc80004f41670 */
[----:B------:R-:W-:Y:S09]  /*2130*/  @P5 BRA `(.L_x_41) ;  /* 0x00000000000c5947 */ /* 0x000ff20003800000 */
[----:B--2---:R-:W1:Y:S02]  /*2140*/  LDG.E.U8 R157, desc[UR36][R10.64] ;  /* 0x000000240a9d7981 */ /* 0x004e64000c1e1100 */
[----:B-1----:R-:W-:-:S05]  /*2150*/  PRMT R3, R157, 0x8880, RZ ;  /* 0x000088809d037816 */ /* 0x002fca00000000ff */
[----:B------:R-:W-:-:S07]  /*2160*/  IMAD R12, R3, R156, RZ ;  /* 0x0000009c030c7224 */ /* 0x000fce00078e02ff */
.L_x_41:
[----:B------:R-:W-:Y:S05]  /*2170*/  BSYNC B1 ;  /* 0x0000000000017941 */ /* 0x000fea0003800000 */
.L_x_40:
[----:B-1----:R-:W-:Y:S01]  /*2180*/  @!P5 IMAD R3, R26, R155, R12 ;  /* 0x0000009b1a03d224 */ /* 0x002fe200078e020c */
[----:B------:R-:W-:Y:S04]  /*2190*/  BSSY B1, `(.L_x_42) ;  /* 0x0000006000017945 */ /* 0x000fe80003800000 */
[----:B------:R1:W-:Y:S01]  /*21a0*/  @!P5 STG.E.U8 desc[UR36][R6.64], R3 ;  /* 0x000000030600d986 */ /* 0x0003e2000c101124 */
[----:B------:R-:W-:Y:S05]  /*21b0*/  @P3 BRA `(.L_x_43) ;  /* 0x00000000000c3947 */ /* 0x000fea0003800000 */
[----:B--2---:R-:W1:Y:S02]  /*21c0*/  LDG.E.U8 R157, desc[UR36][R10.64+0x1] ;  /* 0x000001240a9d7981 */ /* 0x004e64000c1e1100 */
[----:B-1----:R-:W-:-:S05]  /*21d0*/  PRMT R3, R157, 0x8880, RZ ;  /* 0x000088809d037816 */ /* 0x002fca00000000ff */
[----:B------:R-:W-:-:S07]  /*21e0*/  IMAD R12, R3, R156, RZ ;  /* 0x0000009c030c7224 */ /* 0x000fce00078e02ff */
.L_x_43:
[----:B------:R-:W-:Y:S05]  /*21f0*/  BSYNC B1 ;  /* 0x0000000000017941 */ /* 0x000fea0003800000 */
.L_x_42:
[----:B------:R-:W-:Y:S01]  /*2200*/  @!P3 IMAD R27, R27, R155, R12 ;  /* 0x0000009b1b1bb224 */ /* 0x000fe200078e020c */
[----:B------:R-:W-:Y:S04]  /*2210*/  BSSY B1, `(.L_x_44) ;  /* 0x0000006000017945 */ /* 0x000fe80003800000 */
[----:B------:R4:W-:Y:S01]  /*2220*/  @!P3 STG.E.U8 desc[UR36][R6.64+0x1], R27 ;  /* 0x0000011b0600b986 */ /* 0x0009e2000c101124 */
[----:B------:R-:W-:Y:S05]  /*2230*/  @P4 BRA `(.L_x_45) ;  /* 0x00000000000c4947 */ /* 0x000fea0003800000 */
[----:B--2---:R-:W1:Y:S02]  /*2240*/  LDG.E.U8 R157, desc[UR36][R8.64+0x8] ;  /* 0x00000824089d7981 */ /* 0x004e64000c1e1100 */
[----:B-1----:R-:W-:-:S05]  /*2250*/  PRMT R3, R157, 0x8880, RZ ;  /* 0x000088809d037816 */ /* 0x002fca00000000ff */
[----:B------:R-:W-:-:S07]  /*2260*/  IMAD R12, R3, R156, RZ ;  /* 0x0000009c030c7224 */ /* 0x000fce00078e02ff */
.L_x_45:
[----:B------:R-:W-:Y:S05]  /*2270*/  BSYNC B1 ;  /* 0x0000000000017941 */ /* 0x000fea0003800000 */
.L_x_44:
[----:B-1----:R-:W-:Y:S01]  /*2280*/  @!P4 IMAD R3, R28, R155, R12 ;  /* 0x0000009b1c03c224 */ /* 0x002fe200078e020c */
[----:B------:R-:W-:Y:S04]  /*2290*/  BSSY B1, `(.L_x_46) ;  /* 0x0000006000017945 */ /* 0x000fe80003800000 */
[----:B------:R1:W-:Y:S01]  /*22a0*/  @!P4 STG.E.U8 desc[UR36][R4.64+0x8], R3 ;  /* 0x000008030400c986 */ /* 0x0003e2000c101124 */
[----:B------:R-:W-:Y:S05]  /*22b0*/  @P2 BRA `(.L_x_47) ;  /* 0x00000000000c2947 */ /* 0x000fea0003800000 */
[----:B--2---:R-:W1:Y:S02]  /*22c0*/  LDG.E.U8 R157, desc[UR36][R8.64+0x9] ;  /* 0x00000924089d7981 */ /* 0x004e64000c1e1100 */
[----:B-1----:R-:W-:-:S05]  /*22d0*/  PRMT R3, R157, 0x8880, RZ ;  /* 0x000088809d037816 */ /* 0x002fca00000000ff */
[----:B------:R-:W-:-:S07]  /*22e0*/  IMAD R12, R3, R156, RZ ;  /* 0x0000009c030c7224 */ /* 0x000fce00078e02ff */
.L_x_47:
[----:B------:R-:W-:Y:S05]  /*22f0*/  BSYNC B1 ;  /* 0x0000000000017941 */ /* 0x000fea0003800000 */
.L_x_46:
[C---:B------:R-:W-:Y:S01]  /*2300*/  ISETP.LT.OR P4, PT, R0.reuse, 0x9, !P0 ;  /* 0x000000090000780c */ /* 0x040fe20004781670 */
[----:B------:R-:W-:Y:S01]  /*2310*/  @!P2 IMAD R29, R29, R155, R12 ;  /* 0x0000009b1d1da224 */ /* 0x000fe200078e020c */
[----:B------:R-:W-:Y:S01]  /*2320*/  BSSY B1, `(.L_x_48) ;  /* 0x0000009000017945 */ /* 0x000fe20003800000 */
[C---:B------:R-:W-:Y:S02]  /*2330*/  ISETP.LT.OR P3, PT, R0.reuse, 0xa, !P0 ;  /* 0x0000000a0000780c */ /* 0x040fe40004761670 */
[C---:B------:R-:W-:Y:S01]  /*2340*/  ISETP.LT.OR P5, PT, R0.reuse, 0x11, !P1 ;  /* 0x000000110000780c */ /* 0x040fe20004fa1670 */
[----:B------:R0:W-:Y:S01]  /*2350*/  @!P2 STG.E.U8 desc[UR36][R4.64+0x9], R29 ;  /* 0x0000091d0400a986 */ /* 0x0001e2000c101124 */
[----:B------:R-:W-:-:S06]  /*2360*/  ISETP.LT.OR P2, PT, R0, 0x12, !P1 ;  /* 0x000000120000780c */ /* 0x000fcc0004f41670 */
[----:B------:R-:W-:Y:S07]  /*2370*/  @P4 BRA `(.L_x_49) ;  /* 0x00000000000c4947 */ /* 0x000fee0003800000 */
[----:B--2---:R-:W1:Y:S02]  /*2380*/  LDG.E.U8 R157, desc[UR36][R10.64+0x8] ;  /* 0x000008240a9d7981 */ /* 0x004e64000c1e1100 */
[----:B-1----:R-:W-:-:S05]  /*2390*/  PRMT R3, R157, 0x8880, RZ ;  /* 0x000088809d037816 */ /* 0x002fca00000000ff */
[----:B------:R-:W-:-:S07]  /*23a0*/  IMAD R12, R3, R156, RZ ;  /* 0x0000009c030c7224 */ /* 0x000fce00078e02ff */
.L_x_49:
[----:B------:R-:W-:Y:S05]  /*23b0*/  BSYNC B1 ;  /* 0x0000000000017941 */ /* 0x000fea0003800000 */
.L_x_48:
[----:B-1----:R-:W-:Y:S01]  /*23c0*/  @!P4 IMAD R3, R30, R155, R12 ;  /* 0x0000009b1e03c224 */ /* 0x002fe200078e020c */
[----:B------:R-:W-:Y:S04]  /*23d0*/  BSSY B1, `(.L_x_50) ;  /* 0x0000006000017945 */ /* 0x000fe80003800000 */
[----:B------:R1:W-:Y:S01]  /*23e0*/  @!P4 STG.E.U8 desc[UR36][R6.64+0x8], R3 ;  /* 0x000008030600c986 */ /* 0x0003e2000c101124 */
[----:B------:R-:W-:Y:S05]  /*23f0*/  @P3 BRA `(.L_x_51) ;  /* 0x00000000000c3947 */ /* 0x000fea0003800000 */
[----:B--2---:R-:W1:Y:S02]  /*2400*/  LDG.E.U8 R157, desc[UR36][R10.64+0x9] ;  /* 0x000009240a9d7981 */ /* 0x004e64000c1e1100 */
[----:B-1----:R-:W-:-:S05]  /*2410*/  PRMT R3, R157, 0x8880, RZ ;  /* 0x000088809d037816 */ /* 0x002fca00000000ff */
[----:B------:R-:W-:-:S07]  /*2420*/  IMAD R12, R3, R156, RZ ;  /* 0x0000009c030c7224 */ /* 0x000fce00078e02ff */
.L_x_51:
[----:B------:R-:W-:Y:S05]  /*2430*/  BSYNC B1 ;  /* 0x0000000000017941 */ /* 0x000fea0003800000 */
.L_x_50:
[----:B------:R-:W-:Y:S01]  /*2440*/  @!P3 IMAD R31, R31, R155, R12 ;  /* 0x0000009b1f1fb224 */ /* 0x000fe200078e020c */
[----:B------:R-:W-:Y:S04]  /*2450*/  BSSY B1, `(.L_x_52) ;  /* 0x0000006000017945 */ /* 0x000fe80003800000 */
[----:B------:R0:W-:Y:S01]  /*2460*/  @!P3 STG.E.U8 desc[UR36][R6.64+0x9], R31 ;  /* 0x0000091f0600b986 */ /* 0x0001e2000c101124 */
[----:B------:R-:W-:Y:S05]  /*2470*/  @P5 BRA `(.L_x_53) ;  /* 0x00000000000c5947 */ /* 0x000fea0003800000 */
[----:B--2---:R-:W1:Y:S02]  /*2480*/  LDG.E.U8 R157, desc[UR36][R8.64+0x10] ;  /* 0x00001024089d7981 */ /* 0x004e64000c1e1100 */
[----:B-1----:R-:W-:-:S05]  /*2490*/  PRMT R3, R157, 0x8880, RZ ;  /* 0x000088809d037816 */ /* 0x002fca00000000ff */
[----:B------:R-:W-:-:S07]  /*24a0*/  IMAD R12, R3, R156, RZ ;  /* 0x0000009c030c7224 */ /* 0x000fce00078e02ff */
.L_x_53:
[----:B------:R-:W-:Y:S05]  /*24b0*/  BSYNC B1 ;  /* 0x0000000000017941 */ /* 0x000fea0003800000 */
.L_x_52:
[----:B-1----:R-:W-:Y:S01]  /*24c0*/  @!P5 IMAD R3, R32, R155, R12 ;  /* 0x0000009b2003d224 */ /* 0x002fe200078e020c */
[----:B------:R-:W-:Y:S04]  /*24d0*/  BSSY B1, `(.L_x_54) ;  /* 0x0000006000017945 */ /* 0x000fe80003800000 */
[----:B------:R1:W-:Y:S01]  /*24e0*/  @!P5 STG.E.U8 desc[UR36][R4.64+0x10], R3 ;  /* 0x000010030400d986 */ /* 0x0003e2000c101124 */
[----:B------:R-:W-:Y:S05]  /*24f0*/  @P2 BRA `(.L_x_55) ;  /* 0x00000000000c2947 */ /* 0x000fea0003800000 */
[----:B--2---:R-:W1:Y:S02]  /*2500*/  LDG.E.U8 R157, desc[UR36][R8.64+0x11] ;  /* 0x00001124089d7981 */ /* 0x004e64000c1e1100 */
[----:B-1----:R-:W-:-:S05]  /*2510*/  PRMT R3, R157, 0x8880, RZ ;  /* 0x000088809d037816 */ /* 0x002fca00000000ff */
[----:B------:R-:W-:-:S07]  /*2520*/  IMAD R12, R3, R156, RZ ;  /* 0x0000009c030c7224 */ /* 0x000fce00078e02ff */
.L_x_55:
[----:B------:R-:W-:Y:S05]  /*2530*/  BSYNC B1 ;  /* 0x0000000000017941 */ /* 0x000fea0003800000 */
.L_x_54:
        /* <DEDUP_REMOVED lines=11> */
.L_x_57:
[----:B------:R-:W-:Y:S05]  /*25f0*/  BSYNC B1 ;  /* 0x0000000000017941 */ /* 0x000fea0003800000 */
.L_x_56:
[----:B-1----:R-:W-:Y:S01]  /*2600*/  @!P4 IMAD R3, R34, R155, R12 ;  /* 0x0000009b2203c224 */ /* 0x002fe200078e020c */
[----:B------:R-:W-:Y:S04]  /*2610*/  BSSY B1, `(.L_x_58) ;  /* 0x0000006000017945 */ /* 0x000fe80003800000 */
[----:B------:R1:W-:Y:S01]  /*2620*/  @!P4 STG.E.U8 desc[UR36][R6.64+0x10], R3 ;  /* 0x000010030600c986 */ /* 0x0003e2000c101124 */
[----:B------:R-:W-:Y:S05]  /*2630*/  @P3 BRA `(.L_x_59) ;  /* 0x00000000000c3947 */ /* 0x000fea0003800000 */
[----:B--2---:R-:W1:Y:S02]  /*2640*/  LDG.E.U8 R157, desc[UR36][R10.64+0x11] ;  /* 0x000011240a9d7981 */ /* 0x004e64000c1e1100 */
[----:B-1----:R-:W-:-:S05]  /*2650*/  PRMT R3, R157, 0x8880, RZ ;  /* 0x000088809d037816 */ /* 0x002fca00000000ff */
[----:B------:R-:W-:-:S07]  /*2660*/  IMAD R12, R3, R156, RZ ;  /* 0x0000009c030c7224 */ /* 0x000fce00078e02ff */
.L_x_59:
[----:B------:R-:W-:Y:S05]  /*2670*/  BSYNC B1 ;  /* 0x0000000000017941 */ /* 0x000fea0003800000 */
.L_x_58:
[----:B------:R-:W-:Y:S01]  /*2680*/  @!P3 IMAD R35, R35, R155, R12 ;  /* 0x0000009b2323b224 */ /* 0x000fe200078e020c */
[----:B------:R-:W-:Y:S04]  /*2690*/  BSSY B1, `(.L_x_60) ;  /* 0x0000006000017945 */ /* 0x000fe80003800000 */
[----:B------:R0:W-:Y:S01]  /*26a0*/  @!P3 STG.E.U8 desc[UR36][R6.64+0x11], R35 ;  /* 0x000011230600b986 */ /* 0x0001e2000c101124 */
[----:B------:R-:W-:Y:S05]  /*26b0*/  @P5 BRA `(.L_x_61) ;  /* 0x00000000000c5947 */ /* 0x000fea0003800000 */
[----:B--2---:R-:W1:Y:S02]  /*26c0*/  LDG.E.U8 R157, desc[UR36][R8.64+0x18] ;  /* 0x00001824089d7981 */ /* 0x004e64000c1e1100 */
[----:B-1----:R-:W-:-:S05]  /*26d0*/  PRMT R3, R157, 0x8880, RZ ;  /* 0x000088809d037816 */ /* 0x002fca00000000ff */
[----:B------:R-:W-:-:S07]  /*26e0*/  IMAD R12, R3, R156, RZ ;  /* 0x0000009c030c7224 */ /* 0x000fce00078e02ff */
.L_x_61:
[----:B------:R-:W-:Y:S05]  /*26f0*/  BSYNC B1 ;  /* 0x0000000000017941 */ /* 0x000fea0003800000 */
.L_x_60:
[----:B-1----:R-:W-:Y:S01]  /*2700*/  @!P5 IMAD R3, R36, R155, R12 ;  /* 0x0000009b2403d224 */ /* 0x002fe200078e020c */
[----:B------:R-:W-:Y:S04]  /*2710*/  BSSY B1, `(.L_x_62) ;  /* 0x0000006000017945 */ /* 0x000fe80003800000 */
[----:B------:R1:W-:Y:S01]  /*2720*/  @!P5 STG.E.U8 desc[UR36][R4.64+0x18], R3 ;  /* 0x000018030400d986 */ /* 0x0003e2000c101124 */
[----:B------:R-:W-:Y:S05]  /*2730*/  @P2 BRA `(.L_x_63) ;  /* 0x00000000000c2947 */ /* 0x000fea0003800000 */
[----:B--2---:R-:W1:Y:S02]  /*2740*/  LDG.E.U8 R157, desc[UR36][R8.64+0x19] ;  /* 0x00001924089d7981 */ /* 0x004e64000c1e1100 */
[----:B-1----:R-:W-:-:S05]  /*2750*/  PRMT R3, R157, 0x8880, RZ ;  /* 0x000088809d037816 */ /* 0x002fca00000000ff */
[----:B------:R-:W-:-:S07]  /*2760*/  IMAD R12, R3, R156, RZ ;  /* 0x0000009c030c7224 */ /* 0x000fce00078e02ff */
.L_x_63:
[----:B------:R-:W-:Y:S05]  /*2770*/  BSYNC B1 ;  /* 0x0000000000017941 */ /* 0x000fea0003800000 */
.L_x_62:
        /* <DEDUP_REMOVED lines=11> */
.L_x_65:
[----:B------:R-:W-:Y:S05]  /*2830*/  BSYNC B1 ;  /* 0x0000000000017941 */ /* 0x000fea0003800000 */
.L_x_64:
[----:B-1----:R-:W-:Y:S01]  /*2840*/  @!P4 IMAD R3, R38, R155, R12 ;  /* 0x0000009b2603c224 */ /* 0x002fe200078e020c */
[----:B------:R-:W-:Y:S04]  /*2850*/  BSSY B1, `(.L_x_66) ;  /* 0x0000006000017945 */ /* 0x000fe80003800000 */
[----:B------:R1:W-:Y:S01]  /*2860*/  @!P4 STG.E.U8 desc[UR36][R6.64+0x18], R3 ;  /* 0x000018030600c986 */ /* 0x0003e2000c101124 */
[----:B------:R-:W-:Y:S05]  /*2870*/  @P3 BRA `(.L_x_67) ;  /* 0x00000000000c3947 */ /* 0x000fea0003800000 */
[----:B--2---:R-:W1:Y:S02]  /*2880*/  LDG.E.U8 R157, desc[UR36][R10.64+0x19] ;  /* 0x000019240a9d7981 */ /* 0x004e64000c1e1100 */
[----:B-1----:R-:W-:-:S05]  /*2890*/  PRMT R3, R157, 0x8880, RZ ;  /* 0x000088809d037816 */ /* 0x002fca00000000ff */
[----:B------:R-:W-:-:S07]  /*28a0*/  IMAD R12, R3, R156, RZ ;  /* 0x0000009c030c7224 */ /* 0x000fce00078e02ff */
.L_x_67:
[----:B------:R-:W-:Y:S05]  /*28b0*/  BSYNC B1 ;  /* 0x0000000000017941 */ /* 0x000fea0003800000 */
.L_x_66:
[----:B------:R-:W-:Y:S01]  /*28c0*/  @!P3 IMAD R39, R39, R155, R12 ;  /* 0x0000009b2727b224 */ /* 0x000fe200078e020c */
[----:B------:R-:W-:Y:S04]  /*28d0*/  BSSY B1, `(.L_x_68) ;  /* 0x0000006000017945 */ /* 0x000fe80003800000 */
[----:B------:R0:W-:Y:S01]  /*28e0*/  @!P3 STG.E.U8 desc[UR36][R6.64+0x19], R39 ;  /* 0x000019270600b986 */ /* 0x0001e2000c101124 */
[----:B------:R-:W-:Y:S05]  /*28f0*/  @P5 BRA `(.L_x_69) ;  /* 0x00000000000c5947 */ /* 0x000fea0003800000 */
[----:B--2---:R-:W1:Y:S02]  /*2900*/  LDG.E.U8 R157, desc[UR36][R8.64+0x20] ;  /* 0x00002024089d7981 */ /* 0x004e64000c1e1100 */
[----:B-1----:R-:W-:-:S05]  /*2910*/  PRMT R3, R157, 0x8880, RZ ;  /* 0x000088809d037816 */ /* 0x002fca00000000ff */
[----:B------:R-:W-:-:S07]  /*2920*/  IMAD R12, R3, R156, RZ ;  /* 0x0000009c030c7224 */ /* 0x000fce00078e02ff */
.L_x_69:
[----:B------:R-:W-:Y:S05]  /*2930*/  BSYNC B1 ;  /* 0x0000000000017941 */ /* 0x000fea0003800000 */
.L_x_68:
[----:B-1----:R-:W-:Y:S01]  /*2940*/  @!P5 IMAD R3, R40, R155, R12 ;  /* 0x0000009b2803d224 */ /* 0x002fe200078e020c */
[----:B------:R-:W-:Y:S04]  /*2950*/  BSSY B1, `(.L_x_70) ;  /* 0x0000006000017945 */ /* 0x000fe80003800000 */
[----:B------:R1:W-:Y:S01]  /*2960*/  @!P5 STG.E.U8 desc[UR36][R4.64+0x20], R3 ;  /* 0x000020030400d986 */ /* 0x0003e2000c101124 */
[----:B------:R-:W-:Y:S05]  /*2970*/  @P2 BRA `(.L_x_71) ;  /* 0x00000000000c2947 */ /* 0x000fea0003800000 */
[----:B--2---:R-:W1:Y:S02]  /*2980*/  LDG.E.U8 R157, desc[UR36][R8.64+0x21] ;  /* 0x00002124089d7981 */ /* 0x004e64000c1e1100 */
[----:B-1----:R-:W-:-:S05]  /*2990*/  PRMT R3, R157, 0x8880, RZ ;  /* 0x000088809d037816 */ /* 0x002fca00000000ff */
[----:B------:R-:W-:-:S07]  /*29a0*/  IMAD R12, R3, R156, RZ ;  /* 0x0000009c030c7224 */ /* 0x000fce00078e02ff */
.L_x_71:
[----:B------:R-:W-:Y:S05]  /*29b0*/  BSYNC B1 ;  /* 0x0000000000017941 */ /* 0x000fea0003800000 */
.L_x_70:
        /* <DEDUP_REMOVED lines=11> */
.L_x_73:
[----:B------:R-:W-:Y:S05]  /*2a70*/  BSYNC B1 ;  /* 0x0000000000017941 */ /* 0x000fea0003800000 */
.L_x_72:
[----:B-1----:R-:W-:Y:S01]  /*2a80*/  @!P4 IMAD R3, R42, R155, R12 ;  /* 0x0000009b2a03c224 */ /* 0x002fe200078e020c */
[----:B------:R-:W-:Y:S04]  /*2a90*/  BSSY B1, `(.L_x_74) ;  /* 0x0000006000017945 */ /* 0x000fe80003800000 */
[----:B------:R1:W-:Y:S01]  /*2aa0*/  @!P4 STG.E.U8 desc[UR36][R6.64+0x20], R3 ;  /* 0x000020030600c986 */ /* 0x0003e2000c101124 */
[----:B------:R-:W-:Y:S05]  /*2ab0*/  @P3 BRA `(.L_x_75) ;  /* 0x00000000000c3947 */ /* 0x000fea0003800000 */
[----:B--2---:R-:W1:Y:S02]  /*2ac0*/  LDG.E.U8 R157, desc[UR36][R10.64+0x21] ;  /* 0x000021240a9d7981 */ /* 0x004e64000c1e1100 */
[----:B-1----:R-:W-:-:S05]  /*2ad0*/  PRMT R3, R157, 0x8880, RZ ;  /* 0x000088809d037816 */ /* 0x002fca00000000ff */
[----:B------:R-:W-:-:S07]  /*2ae0*/  IMAD R12, R3, R156, RZ ;  /* 0x0000009c030c7224 */ /* 0x000fce00078e02ff */
.L_x_75:
[----:B------:R-:W-:Y:S05]  /*2af0*/  BSYNC B1 ;  /* 0x0000000000017941 */ /* 0x000fea0003800000 */
.L_x_74:
[----:B------:R-:W-:Y:S01]  /*2b00*/  @!P3 IMAD R43, R43, R155, R12 ;  /* 0x0000009b2b2bb224 */ /* 0x000fe200078e020c */
[----:B------:R-:W-:Y:S04]  /*2b10*/  BSSY B1, `(.L_x_76) ;  /* 0x0000006000017945 */ /* 0x000fe80003800000 */
[----:B------:R0:W-:Y:S01]  /*2b20*/  @!P3 STG.E.U8 desc[UR36][R6.64+0x21], R43 ;  /* 0x0000212b0600b986 */ /* 0x0001e2000c101124 */
[----:B------:R-:W-:Y:S05]  /*2b30*/  @P5 BRA `(.L_x_77) ;  /* 0x00000000000c5947 */ /* 0x000fea0003800000 */
[----:B--2---:R-:W1:Y:S02]  /*2b40*/  LDG.E.U8 R157, desc[UR36][R8.64+0x28] ;  /* 0x00002824089d7981 */ /* 0x004e64000c1e1100 */
[----:B-1----:R-:W-:-:S05]  /*2b50*/  PRMT R3, R157, 0x8880, RZ ;  /* 0x000088809d037816 */ /* 0x002fca00000000ff */
[----:B------:R-:W-:-:S07]  /*2b60*/  IMAD R12, R3, R156, RZ ;  /* 0x0000009c030c7224 */ /* 0x000fce00078e02ff */
.L_x_77:
[----:B------:R-:W-:Y:S05]  /*2b70*/  BSYNC B1 ;  /* 0x0000000000017941 */ /* 0x000fea0003800000 */
.L_x_76:
[----:B-1----:R-:W-:Y:S01]  /*2b80*/  @!P5 IMAD R3, R44, R155, R12 ;  /* 0x0000009b2c03d224 */ /* 0x002fe200078e020c */
[----:B------:R-:W-:Y:S04]  /*2b90*/  BSSY B1, `(.L_x_78) ;  /* 0x0000006000017945 */ /* 0x000fe80003800000 */
[----:B------:R1:W-:Y:S01]  /*2ba0*/  @!P5 STG.E.U8 desc[UR36][R4.64+0x28], R3 ;  /* 0x000028030400d986 */ /* 0x0003e2000c101124 */
[----:B------:R-:W-:Y:S05]  /*2bb0*/  @P2 BRA `(.L_x_79) ;  /* 0x00000000000c2947 */ /* 0x000fea0003800000 */
[----:B--2---:R-:W1:Y:S02]  /*2bc0*/  LDG.E.U8 R157, desc[UR36][R8.64+0x29] ;  /* 0x00002924089d7981 */ /* 0x004e64000c1e1100 */
[----:B-1----:R-:W-:-:S05]  /*2bd0*/  PRMT R3, R157, 0x8880, RZ ;  /* 0x000088809d037816 */ /* 0x002fca00000000ff */
[----:B------:R-:W-:-:S07]  /*2be0*/  IMAD R12, R3, R156, RZ ;  /* 0x0000009c030c7224 */ /* 0x000fce00078e02ff */
.L_x_79:
[----:B------:R-:W-:Y:S05]  /*2bf0*/  BSYNC B1 ;  /* 0x0000000000017941 */ /* 0x000fea0003800000 */
.L_x_78:
        /* <DEDUP_REMOVED lines=11> */
.L_x_81:
[----:B------:R-:W-:Y:S05]  /*2cb0*/  BSYNC B1 ;  /* 0x0000000000017941 */ /* 0x000fea0003800000 */
.L_x_80:
[----:B-1----:R-:W-:Y:S01]  /*2cc0*/  @!P4 IMAD R3, R46, R155, R12 ;  /* 0x0000009b2e03c224 */ /* 0x002fe200078e020c */
[----:B------:R-:W-:Y:S04]  /*2cd0*/  BSSY B1, `(.L_x_82) ;  /* 0x0000006000017945 */ /* 0x000fe80003800000 */
[----:B------:R1:W-:Y:S01]  /*2ce0*/  @!P4 STG.E.U8 desc[UR36][R6.64+0x28], R3 ;  /* 0x000028030600c986 */ /* 0x0003e2000c101124 */
[----:B------:R-:W-:Y:S05]  /*2cf0*/  @P3 BRA `(.L_x_83) ;  /* 0x00000000000c3947 */ /* 0x000fea0003800000 */
[----:B--2---:R-:W1:Y:S02]  /*2d00*/  LDG.E.U8 R157, desc[UR36][R10.64+0x29] ;  /* 0x000029240a9d7981 */ /* 0x004e64000c1e1100 */
[----:B-1----:R-:W-:-:S05]  /*2d10*/  PRMT R3, R157, 0x8880, RZ ;  /* 0x000088809d037816 */ /* 0x002fca00000000ff */
[----:B------:R-:W-:-:S07]  /*2d20*/  IMAD R12, R3, R156, RZ ;  /* 0x0000009c030c7224 */ /* 0x000fce00078e02ff */
.L_x_83:
[----:B------:R-:W-:Y:S05]  /*2d30*/  BSYNC B1 ;  /* 0x0000000000017941 */ /* 0x000fea0003800000 */
.L_x_82:
[----:B------:R-:W-:Y:S01]  /*2d40*/  @!P3 IMAD R47, R47, R155, R12 ;  /* 0x0000009b2f2fb224 */ /* 0x000fe200078e020c */
[----:B------:R-:W-:Y:S04]  /*2d50*/  BSSY B1, `(.L_x_84) ;  /* 0x0000006000017945 */ /* 0x000fe80003800000 */
[----:B------:R0:W-:Y:S01]  /*2d60*/  @!P3 STG.E.U8 desc[UR36][R6.64+0x29], R47 ;  /* 0x0000292f0600b986 */ /* 0x0001e2000c101124 */
[----:B------:R-:W-:Y:S05]  /*2d70*/  @P5 BRA `(.L_x_85) ;  /* 0x00000000000c5947 */ /* 0x000fea0003800000 */
[----:B--2---:R-:W1:Y:S02]  /*2d80*/  LDG.E.U8 R157, desc[UR36][R8.64+0x30] ;  /* 0x00003024089d7981 */ /* 0x004e64000c1e1100 */
[----:B-1----:R-:W-:-:S05]  /*2d90*/  PRMT R3, R157, 0x8880, RZ ;  /* 0x000088809d037816 */ /* 0x002fca00000000ff */
[----:B------:R-:W-:-:S07]  /*2da0*/  IMAD R12, R3, R156, RZ ;  /* 0x0000009c030c7224 */ /* 0x000fce00078e02ff */
.L_x_85:
[----:B------:R-:W-:Y:S05]  /*2db0*/  BSYNC B1 ;  /* 0x0000000000017941 */ /* 0x000fea0003800000 */
.L_x_84:
[----:B-1----:R-:W-:Y:S01]  /*2dc0*/  @!P5 IMAD R3, R48, R155, R12 ;  /* 0x0000009b3003d224 */ /* 0x002fe200078e020c */
[----:B------:R-:W-:Y:S04]  /*2dd0*/  BSSY B1, `(.L_x_86) ;  /* 0x0000006000017945 */ /* 0x000fe80003800000 */
[----:B------:R1:W-:Y:S01]  /*2de0*/  @!P5 STG.E.U8 desc[UR36][R4.64+0x30], R3 ;  /* 0x000030030400d986 */ /* 0x0003e2000c101124 */
[----:B------:R-:W-:Y:S05]  /*2df0*/  @P2 BRA `(.L_x_87) ;  /* 0x00000000000c2947 */ /* 0x000fea0003800000 */
[----:B--2---:R-:W1:Y:S02]  /*2e00*/  LDG.E.U8 R157, desc[UR36][R8.64+0x31] ;  /* 0x00003124089d7981 */ /* 0x004e64000c1e1100 */
[----:B-1----:R-:W-:-:S05]  /*2e10*/  PRMT R3, R157, 0x8880, RZ ;  /* 0x000088809d037816 */ /* 0x002fca00000000ff */
[----:B------:R-:W-:-:S07]  /*2e20*/  IMAD R12, R3, R156, RZ ;  /* 0x0000009c030c7224 */ /* 0x000fce00078e02ff */
.L_x_87:
[----:B------:R-:W-:Y:S05]  /*2e30*/  BSYNC B1 ;  /* 0x0000000000017941 */ /* 0x000fea0003800000 */
.L_x_86:
        /* <DEDUP_REMOVED lines=11> */
.L_x_89:
[----:B------:R-:W-:Y:S05]  /*2ef0*/  BSYNC B1 ;  /* 0x0000000000017941 */ /* 0x000fea0003800000 */
.L_x_88:
[----:B-1----:R-:W-:Y:S01]  /*2f00*/  @!P4 IMAD R3, R50, R155, R12 ;  /* 0x0000009b3203c224 */ /* 0x002fe200078e020c */
[----:B------:R-:W-:Y:S04]  /*2f10*/  BSSY B1, `(.L_x_90) ;  /* 0x0000006000017945 */ /* 0x000fe80003800000 */
[----:B------:R1:W-:Y:S01]  /*2f20*/  @!P4 STG.E.U8 desc[UR36][R6.64+0x30], R3 ;  /* 0x000030030600c986 */ /* 0x0003e2000c101124 */
[----:B------:R-:W-:Y:S05]  /*2f30*/  @P3 BRA `(.L_x_91) ;  /* 0x00000000000c3947 */ /* 0x000fea0003800000 */
[----:B--2---:R-:W1:Y:S02]  /*2f40*/  LDG.E.U8 R157, desc[UR36][R10.64+0x31] ;  /* 0x000031240a9d7981 */ /* 0x004e64000c1e1100 */
[----:B-1----:R-:W-:-:S05]  /*2f50*/  PRMT R3, R157, 0x8880, RZ ;  /* 0x000088809d037816 */ /* 0x002fca00000000ff */
[----:B------:R-:W-:-:S07]  /*2f60*/  IMAD R12, R3, R156, RZ ;  /* 0x0000009c030c7224 */ /* 0x000fce00078e02ff */
.L_x_91:
[----:B------:R-:W-:Y:S05]  /*2f70*/  BSYNC B1 ;  /* 0x0000000000017941 */ /* 0x000fea0003800000 */
.L_x_90:
[----:B------:R-:W-:Y:S01]  /*2f80*/  @!P3 IMAD R51, R51, R155, R12 ;  /* 0x0000009b3333b224 */ /* 0x000fe200078e020c */
[----:B------:R-:W-:Y:S04]  /*2f90*/  BSSY B1, `(.L_x_92) ;  /* 0x0000006000017945 */ /* 0x000fe80003800000 */
[----:B------:R0:W-:Y:S01]  /*2fa0*/  @!P3 STG.E.U8 desc[UR36][R6.64+0x31], R51 ;  /* 0x000031330600b986 */ /* 0x0001e2000c101124 */
[----:B------:R-:W-:Y:S05]  /*2fb0*/  @P5 BRA `(.L_x_93) ;  /* 0x00000000000c5947 */ /* 0x000fea0003800000 */
[----:B--2---:R-:W1:Y:S02]  /*2fc0*/  LDG.E.U8 R157, desc[UR36][R8.64+0x38] ;  /* 0x00003824089d7981 */ /* 0x004e64000c1e1100 */
[----:B-1----:R-:W-:-:S05]  /*2fd0*/  PRMT R3, R157, 0x8880, RZ ;  /* 0x000088809d037816 */ /* 0x002fca00000000ff */
[----:B------:R-:W-:-:S07]  /*2fe0*/  IMAD R12, R3, R156, RZ ;  /* 0x0000009c030c7224 */ /* 0x000fce00078e02ff */
.L_x_93:
[----:B------:R-:W-:Y:S05]  /*2ff0*/  BSYNC B1 ;  /* 0x0000000000017941 */ /* 0x000fea0003800000 */
.L_x_92:
[----:B-1----:R-:W-:Y:S01]  /*3000*/  @!P5 IMAD R3, R52, R155, R12 ;  /* 0x0000009b3403d224 */ /* 0x002fe200078e020c */
[----:B------:R-:W-:Y:S04]  /*3010*/  BSSY B1, `(.L_x_94) ;  /* 0x0000006000017945 */ /* 0x000fe80003800000 */
[----:B------:R1:W-:Y:S01]  /*3020*/  @!P5 STG.E.U8 desc[UR36][R4.64+0x38], R3 ;  /* 0x000038030400d986 */ /* 0x0003e2000c101124 */
[----:B------:R-:W-:Y:S05]  /*3030*/  @P2 BRA `(.L_x_95) ;  /* 0x00000000000c2947 */ /* 0x000fea0003800000 */
[----:B--2---:R-:W1:Y:S02]  /*3040*/  LDG.E.U8 R157, desc[UR36][R8.64+0x39] ;  /* 0x00003924089d7981 */ /* 0x004e64000c1e1100 */
[----:B-1----:R-:W-:-:S05]  /*3050*/  PRMT R3, R157, 0x8880, RZ ;  /* 0x000088809d037816 */ /* 0x002fca00000000ff */
[----:B------:R-:W-:-:S07]  /*3060*/  IMAD R12, R3, R156, RZ ;  /* 0x0000009c030c7224 */ /* 0x000fce00078e02ff */
.L_x_95:
[----:B------:R-:W-:Y:S05]  /*3070*/  BSYNC B1 ;  /* 0x0000000000017941 */ /* 0x000fea0003800000 */
.L_x_94:
        /* <DEDUP_REMOVED lines=11> */
.L_x_97:
[----:B------:R-:W-:Y:S05]  /*3130*/  BSYNC B1 ;  /* 0x0000000000017941 */ /* 0x000fea0003800000 */
.L_x_96:
[----:B-1----:R-:W-:Y:S01]  /*3140*/  @!P4 IMAD R3, R54, R155, R12 ;  /* 0x0000009b3603c224 */ /* 0x002fe200078e020c */
[----:B------:R-:W-:Y:S04]  /*3150*/  BSSY B1, `(.L_x_98) ;  /* 0x0000006000017945 */ /* 0x000fe80003800000 */
[----:B------:R1:W-:Y:S01]  /*3160*/  @!P4 STG.E.U8 desc[UR36][R6.64+0x38], R3 ;  /* 0x000038030600c986 */ /* 0x0003e2000c101124 */
[----:B------:R-:W-:Y:S05]  /*3170*/  @P3 BRA `(.L_x_99) ;  /* 0x00000000000c3947 */ /* 0x000fea0003800000 */
[----:B--2---:R-:W1:Y:S02]  /*3180*/  LDG.E.U8 R157, desc[UR36][R10.64+0x39] ;  /* 0x000039240a9d7981 */ /* 0x004e64000c1e1100 */
[----:B-1----:R-:W-:-:S05]  /*3190*/  PRMT R3, R157, 0x8880, RZ ;  /* 0x000088809d037816 */ /* 0x002fca00000000ff */
[----:B------:R-:W-:-:S07]  /*31a0*/  IMAD R12, R3, R156, RZ ;  /* 0x0000009c030c7224 */ /* 0x000fce00078e02ff */
.L_x_99:
[----:B------:R-:W-:Y:S05]  /*31b0*/  BSYNC B1 ;  /* 0x0000000000017941 */ /* 0x000fea0003800000 */
.L_x_98:
[----:B------:R-:W-:Y:S01]  /*31c0*/  @!P3 IMAD R55, R55, R155, R12 ;  /* 0x0000009b3737b224 */ /* 0x000fe200078e020c */
[----:B------:R-:W-:Y:S04]  /*31d0*/  BSSY B1, `(.L_x_100) ;  /* 0x0000006000017945 */ /* 0x000fe80003800000 */
[----:B------:R0:W-:Y:S01]  /*31e0*/  @!P3 STG.E.U8 desc[UR36][R6.64+0x39], R55 ;  /* 0x000039370600b986 */ /* 0x0001e2000c101124 */
[----:B------:R-:W-:Y:S05]  /*31f0*/  @P5 BRA `(.L_x_101) ;  /* 0x00000000000c5947 */ /* 0x000fea0003800000 */
[----:B--2---:R-:W1:Y:S02]  /*3200*/  LDG.E.U8 R157, desc[UR36][R8.64+0x40] ;  /* 0x00004024089d7981 */ /* 0x004e64000c1e1100 */
[----:B-1----:R-:W-:-:S05]  /*3210*/  PRMT R3, R157, 0x8880, RZ ;  /* 0x000088809d037816 */ /* 0x002fca00000000ff */
[----:B------:R-:W-:-:S07]  /*3220*/  IMAD R12, R3, R156, RZ ;  /* 0x0000009c030c7224 */ /* 0x000fce00078e02ff */
.L_x_101:
[----:B------:R-:W-:Y:S05]  /*3230*/  BSYNC B1 ;  /* 0x0000000000017941 */ /* 0x000fea0003800000 */
.L_x_100:
[----:B-1----:R-:W-:Y:S01]  /*3240*/  @!P5 IMAD R3, R56, R155, R12 ;  /* 0x0000009b3803d224 */ /* 0x002fe200078e020c */
[----:B------:R-:W-:Y:S04]  /*3250*/  BSSY B1, `(.L_x_102) ;  /* 0x0000006000017945 */ /* 0x000fe80003800000 */
[----:B------:R1:W-:Y:S01]  /*3260*/  @!P5 STG.E.U8 desc[UR36][R4.64+0x40], R3 ;  /* 0x000040030400d986 */ /* 0x0003e2000c101124 */
[----:B------:R-:W-:Y:S05]  /*3270*/  @P2 BRA `(.L_x_103) ;  /* 0x00000000000c2947 */ /* 0x000fea0003800000 */
[----:B--2---:R-:W1:Y:S02]  /*3280*/  LDG.E.U8 R157, desc[UR36][R8.64+0x41] ;  /* 0x00004124089d7981 */ /* 0x004e64000c1e1100 */
[----:B-1----:R-:W-:-:S05]  /*3290*/  PRMT R3, R157, 0x8880, RZ ;  /* 0x000088809d037816 */ /* 0x002fca00000000ff */
[----:B------:R-:W-:-:S07]  /*32a0*/  IMAD R12, R3, R156, RZ ;  /* 0x0000009c030c7224 */ /* 0x000fce00078e02ff */
.L_x_103:
[----:B------:R-:W-:Y:S05]  /*32b0*/  BSYNC B1 ;  /* 0x0000000000017941 */ /* 0x000fea0003800000 */
.L_x_102:
        /* <DEDUP_REMOVED lines=11> */
.L_x_105:
[----:B------:R-:W-:Y:S05]  /*3370*/  BSYNC B1 ;  /* 0x0000000000017941 */ /* 0x000fea0003800000 */
.L_x_104:
[----:B-1----:R-:W-:Y:S01]  /*3380*/  @!P4 IMAD R3, R58, R155, R12 ;  /* 0x0000009b3a03c224 */ /* 0x002fe200078e020c */
[----:B------:R-:W-:Y:S04]  /*3390*/  BSSY B1, `(.L_x_106) ;  /* 0x0000006000017945 */ /* 0x000fe80003800000 */
[----:B------:R1:W-:Y:S01]  /*33a0*/  @!P4 STG.E.U8 desc[UR36][R6.64+0x40], R3 ;  /* 0x000040030600c986 */ /* 0x0003e2000c101124 */
[----:B------:R-:W-:Y:S05]  /*33b0*/  @P3 BRA `(.L_x_107) ;  /* 0x00000000000c3947 */ /* 0x000fea0003800000 */
[----:B--2---:R-:W1:Y:S02]  /*33c0*/  LDG.E.U8 R157, desc[UR36][R10.64+0x41] ;  /* 0x000041240a9d7981 */ /* 0x004e64000c1e1100 */
[----:B-1----:R-:W-:-:S05]  /*33d0*/  PRMT R3, R157, 0x8880, RZ ;  /* 0x000088809d037816 */ /* 0x002fca00000000ff */
[----:B------:R-:W-:-:S07]  /*33e0*/  IMAD R12, R3, R156, RZ ;  /* 0x0000009c030c7224 */ /* 0x000fce00078e02ff */
.L_x_107:
[----:B------:R-:W-:Y:S05]  /*33f0*/  BSYNC B1 ;  /* 0x0000000000017941 */ /* 0x000fea0003800000 */
.L_x_106:
[----:B------:R-:W-:Y:S01]  /*3400*/  @!P3 IMAD R59, R59, R155, R12 ;  /* 0x0000009b3b3bb224 */ /* 0x000fe200078e020c */
[----:B------:R-:W-:Y:S04]  /*3410*/  BSSY B1, `(.L_x_108) ;  /* 0x0000006000017945 */ /* 0x000fe80003800000 */
[----:B------:R0:W-:Y:S01]  /*3420*/  @!P3 STG.E.U8 desc[UR36][R6.64+0x41], R59 ;  /* 0x0000413b0600b986 */ /* 0x0001e2000c101124 */
[----:B------:R-:W-:Y:S05]  /*3430*/  @P5 BRA `(.L_x_109) ;  /* 0x00000000000c5947 */ /* 0x000fea0003800000 */
[----:B--2---:R-:W1:Y:S02]  /*3440*/  LDG.E.U8 R157, desc[UR36][R8.64+0x48] ;  /* 0x00004824089d7981 */ /* 0x004e64000c1e1100 */
[----:B-1----:R-:W-:-:S05]  /*3450*/  PRMT R3, R157, 0x8880, RZ ;  /* 0x000088809d037816 */ /* 0x002fca00000000ff */
[----:B------:R-:W-:-:S07]  /*3460*/  IMAD R12, R3, R156, RZ ;  /* 0x0000009c030c7224 */ /* 0x000fce00078e02ff */
.L_x_109:
[----:B------:R-:W-:Y:S05]  /*3470*/  BSYNC B1 ;  /* 0x0000000000017941 */ /* 0x000fea0003800000 */
.L_x_108:
[----:B-1----:R-:W-:Y:S01]  /*3480*/  @!P5 IMAD R3, R60, R155, R12 ;  /* 0x0000009b3c03d224 */ /* 0x002fe200078e020c */
[----:B------:R-:W-:Y:S04]  /*3490*/  BSSY B1, `(.L_x_110) ;  /* 0x0000006000017945 */ /* 0x000fe80003800000 */
[----:B------:R1:W-:Y:S01]  /*34a0*/  @!P5 STG.E.U8 desc[UR36][R4.64+0x48], R3 ;  /* 0x000048030400d986 */ /* 0x0003e2000c101124 */
[----:B------:R-:W-:Y:S05]  /*34b0*/  @P2 BRA `(.L_x_111) ;  /* 0x00000000000c2947 */ /* 0x000fea0003800000 */
[----:B--2---:R-:W1:Y:S02]  /*34c0*/  LDG.E.U8 R157, desc[UR36][R8.64+0x49] ;  /* 0x00004924089d7981 */ /* 0x004e64000c1e1100 */
[----:B-1----:R-:W-:-:S05]  /*34d0*/  PRMT R3, R157, 0x8880, RZ ;  /* 0x000088809d037816 */ /* 0x002fca00000000ff */
[----:B------:R-:W-:-:S07]  /*34e0*/  IMAD R12, R3, R156, RZ ;  /* 0x0000009c030c7224 */ /* 0x000fce00078e02ff */
.L_x_111:
[----:B------:R-:W-:Y:S05]  /*34f0*/  BSYNC B1 ;  /* 0x0000000000017941 */ /* 0x000fea0003800000 */
.L_x_110:
        /* <DEDUP_REMOVED lines=11> */
.L_x_113:
[----:B------:R-:W-:Y:S05]  /*35b0*/  BSYNC B1 ;  /* 0x0000000000017941 */ /* 0x000fea0003800000 */
.L_x_112:
[----:B-1----:R-:W-:Y:S01]  /*35c0*/  @!P4 IMAD R3, R62, R155, R12 ;  /* 0x0000009b3e03c224 */ /* 0x002fe200078e020c */
[----:B------:R-:W-:Y:S04]  /*35d0*/  BSSY B1, `(.L_x_114) ;  /* 0x0000006000017945 */ /* 0x000fe80003800000 */
[----:B------:R1:W-:Y:S01]  /*35e0*/  @!P4 STG.E.U8 desc[UR36][R6.64+0x48], R3 ;  /* 0x000048030600c986 */ /* 0x0003e2000c101124 */
[----:B------:R-:W-:Y:S05]  /*35f0*/  @P3 BRA `(.L_x_115) ;  /* 0x00000000000c3947 */ /* 0x000fea0003800000 */
[----:B--2---:R-:W1:Y:S02]  /*3600*/  LDG.E.U8 R157, desc[UR36][R10.64+0x49] ;  /* 0x000049240a9d7981 */ /* 0x004e64000c1e1100 */
[----:B-1----:R-:W-:-:S05]  /*3610*/  PRMT R3, R157, 0x8880, RZ ;  /* 0x000088809d037816 */ /* 0x002fca00000000ff */
[----:B------:R-:W-:-:S07]  /*3620*/  IMAD R12, R3, R156, RZ ;  /* 0x0000009c030c7224 */ /* 0x000fce00078e02ff */
.L_x_115:
[----:B------:R-:W-:Y:S05]  /*3630*/  BSYNC B1 ;  /* 0x0000000000017941 */ /* 0x000fea0003800000 */
.L_x_114:
[----:B------:R-:W-:Y:S01]  /*3640*/  @!P3 IMAD R63, R63, R155, R12 ;  /* 0x0000009b3f3fb224 */ /* 0x000fe200078e020c */
[----:B------:R-:W-:Y:S04]  /*3650*/  BSSY B1, `(.L_x_116) ;  /* 0x0000006000017945 */ /* 0x000fe80003800000 */
[----:B------:R0:W-:Y:S01]  /*3660*/  @!P3 STG.E.U8 desc[UR36][R6.64+0x49], R63 ;  /* 0x0000493f0600b986 */ /* 0x0001e2000c101124 */
[----:B------:R-:W-:Y:S05]  /*3670*/  @P5 BRA `(.L_x_117) ;  /* 0x00000000000c5947 */ /* 0x000fea0003800000 */
[----:B--2---:R-:W1:Y:S02]  /*3680*/  LDG.E.U8 R157, desc[UR36][R8.64+0x50] ;  /* 0x00005024089d7981 */ /* 0x004e64000c1e1100 */
[----:B-1----:R-:W-:-:S05]  /*3690*/  PRMT R3, R157, 0x8880, RZ ;  /* 0x000088809d037816 */ /* 0x002fca00000000ff */
[----:B------:R-:W-:-:S07]  /*36a0*/  IMAD R12, R3, R156, RZ ;  /* 0x0000009c030c7224 */ /* 0x000fce00078e02ff */
.L_x_117:
[----:B------:R-:W-:Y:S05]  /*36b0*/  BSYNC B1 ;  /* 0x0000000000017941 */ /* 0x000fea0003800000 */
.L_x_116:
[----:B-1----:R-:W-:Y:S01]  /*36c0*/  @!P5 IMAD R3, R64, R155, R12 ;  /* 0x0000009b4003d224 */ /* 0x002fe200078e020c */
[----:B------:R-:W-:Y:S04]  /*36d0*/  BSSY B1, `(.L_x_118) ;  /* 0x0000006000017945 */ /* 0x000fe80003800000 */
[----:B------:R1:W-:Y:S01]  /*36e0*/  @!P5 STG.E.U8 desc[UR36][R4.64+0x50], R3 ;  /* 0x000050030400d986 */ /* 0x0003e2000c101124 */
[----:B------:R-:W-:Y:S05]  /*36f0*/  @P2 BRA `(.L_x_119) ;  /* 0x00000000000c2947 */ /* 0x000fea0003800000 */
[----:B--2---:R-:W1:Y:S02]  /*3700*/  LDG.E.U8 R157, desc[UR36][R8.64+0x51] ;  /* 0x00005124089d7981 */ /* 0x004e64000c1e1100 */
[----:B-1----:R-:W-:-:S05]  /*3710*/  PRMT R3, R157, 0x8880, RZ ;  /* 0x000088809d037816 */ /* 0x002fca00000000ff */
[----:B------:R-:W-:-:S07]  /*3720*/  IMAD R12, R3, R156, RZ ;  /* 0x0000009c030c7224 */ /* 0x000fce00078e02ff */
.L_x_119:
[----:B------:R-:W-:Y:S05]  /*3730*/  BSYNC B1 ;  /* 0x0000000000017941 */ /* 0x000fea0003800000 */
.L_x_118:
        /* <DEDUP_REMOVED lines=11> */
.L_x_121:
[----:B------:R-:W-:Y:S05]  /*37f0*/  BSYNC B1 ;  /* 0x0000000000017941 */ /* 0x000fea0003800000 */
.L_x_120:
[----:B-1----:R-:W-:Y:S01]  /*3800*/  @!P4 IMAD R3, R66, R155, R12 ;  /* 0x0000009b4203c224 */ /* 0x002fe200078e020c */
[----:B------:R-:W-:Y:S04]  /*3810*/  BSSY B1, `(.L_x_122) ;  /* 0x0000006000017945 */ /* 0x000fe80003800000 */
[----:B------:R1:W-:Y:S01]  /*3820*/  @!P4 STG.E.U8 desc[UR36][R6.64+0x50], R3 ;  /* 0x000050030600c986 */ /* 0x0003e2000c101124 */
[----:B------:R-:W-:Y:S05]  /*3830*/  @P3 BRA `(.L_x_123) ;  /* 0x00000000000c3947 */ /* 0x000fea0003800000 */
[----:B--2---:R-:W1:Y:S02]  /*3840*/  LDG.E.U8 R157, desc[UR36][R10.64+0x51] ;  /* 0x000051240a9d7981 */ /* 0x004e64000c1e1100 */
[----:B-1----:R-:W-:-:S05]  /*3850*/  PRMT R3, R157, 0x8880, RZ ;  /* 0x000088809d037816 */ /* 0x002fca00000000ff */
[----:B------:R-:W-:-:S07]  /*3860*/  IMAD R12, R3, R156, RZ ;  /* 0x0000009c030c7224 */ /* 0x000fce00078e02ff */
.L_x_123:
[----:B------:R-:W-:Y:S05]  /*3870*/  BSYNC B1 ;  /* 0x0000000000017941 */ /* 0x000fea0003800000 */
.L_x_122:
[----:B------:R-:W-:Y:S01]  /*3880*/  @!P3 IMAD R67, R67, R155, R12 ;  /* 0x0000009b4343b224 */ /* 0x000fe200078e020c */
[----:B------:R-:W-:Y:S04]  /*3890*/  BSSY B1, `(.L_x_124) ;  /* 0x0000006000017945 */ /* 0x000fe80003800000 */
[----:B------:R0:W-:Y:S01]  /*38a0*/  @!P3 STG.E.U8 desc[UR36][R6.64+0x51], R67 ;  /* 0x000051430600b986 */ /* 0x0001e2000c101124 */
[----:B------:R-:W-:Y:S05]  /*38b0*/  @P5 BRA `(.L_x_125) ;  /* 0x00000000000c5947 */ /* 0x000fea0003800000 */
[----:B--2---:R-:W1:Y:S02]  /*38c0*/  LDG.E.U8 R157, desc[UR36][R8.64+0x58] ;  /* 0x00005824089d7981 */ /* 0x004e64000c1e1100 */
[----:B-1----:R-:W-:-:S05]  /*38d0*/  PRMT R3, R157, 0x8880, RZ ;  /* 0x000088809d037816 */ /* 0x002fca00000000ff */
[----:B------:R-:W-:-:S07]  /*38e0*/  IMAD R12, R3, R156, RZ ;  /* 0x0000009c030c7224 */ /* 0x000fce00078e02ff */
.L_x_125:
[----:B------:R-:W-:Y:S05]  /*38f0*/  BSYNC B1 ;  /* 0x0000000000017941 */ /* 0x000fea0003800000 */
.L_x_124:
[----:B-1----:R-:W-:Y:S01]  /*3900*/  @!P5 IMAD R3, R68, R155, R12 ;  /* 0x0000009b4403d224 */ /* 0x002fe200078e020c */
[----:B------:R-:W-:Y:S04]  /*3910*/  BSSY B1, `(.L_x_126) ;  /* 0x0000006000017945 */ /* 0x000fe80003800000 */
[----:B------:R1:W-:Y:S01]  /*3920*/  @!P5 STG.E.U8 desc[UR36][R4.64+0x58], R3 ;  /* 0x000058030400d986 */ /* 0x0003e2000c101124 */
[----:B------:R-:W-:Y:S05]  /*3930*/  @P2 BRA `(.L_x_127) ;  /* 0x00000000000c2947 */ /* 0x000fea0003800000 */
[----:B--2---:R-:W1:Y:S02]  /*3940*/  LDG.E.U8 R157, desc[UR36][R8.64+0x59] ;  /* 0x00005924089d7981 */ /* 0x004e64000c1e1100 */
[----:B-1----:R-:W-:-:S05]  /*3950*/  PRMT R3, R157, 0x8880, RZ ;  /* 0x000088809d037816 */ /* 0x002fca00000000ff */
[----:B------:R-:W-:-:S07]  /*3960*/  IMAD R12, R3, R156, RZ ;  /* 0x0000009c030c7224 */ /* 0x000fce00078e02ff */
.L_x_127:
[----:B------:R-:W-:Y:S05]  /*3970*/  BSYNC B1 ;  /* 0x0000000000017941 */ /* 0x000fea0003800000 */
.L_x_126:
        /* <DEDUP_REMOVED lines=11> */
.L_x_129:
[----:B------:R-:W-:Y:S05]  /*3a30*/  BSYNC B1 ;  /* 0x0000000000017941 */ /* 0x000fea0003800000 */
.L_x_128:
[----:B-1----:R-:W-:Y:S01]  /*3a40*/  @!P4 IMAD R3, R70, R155, R12 ;  /* 0x0000009b4603c224 */ /* 0x002fe200078e020c */
[----:B------:R-:W-:Y:S04]  /*3a50*/  BSSY B1, `(.L_x_130) ;  /* 0x0000006000017945 */ /* 0x000fe80003800000 */
[----:B------:R1:W-:Y:S01]  /*3a60*/  @!P4 STG.E.U8 desc[UR36][R6.64+0x58], R3 ;  /* 0x000058030600c986 */ /* 0x0003e2000c101124 */
[----:B------:R-:W-:Y:S05]  /*3a70*/  @P3 BRA `(.L_x_131) ;  /* 0x00000000000c3947 */ /* 0x000fea0003800000 */
[----:B--2---:R-:W1:Y:S02]  /*3a80*/  LDG.E.U8 R157, desc[UR36][R10.64+0x59] ;  /* 0x000059240a9d7981 */ /* 0x004e64000c1e1100 */
[----:B-1----:R-:W-:-:S05]  /*3a90*/  PRMT R3, R157, 0x8880, RZ ;  /* 0x000088809d037816 */ /* 0x002fca00000000ff */
[----:B------:R-:W-:-:S07]  /*3aa0*/  IMAD R12, R3, R156, RZ ;  /* 0x0000009c030c7224 */ /* 0x000fce00078e02ff */
.L_x_131:
[----:B------:R-:W-:Y:S05]  /*3ab0*/  BSYNC B1 ;  /* 0x0000000000017941 */ /* 0x000fea0003800000 */
.L_x_130:
[----:B------:R-:W-:Y:S01]  /*3ac0*/  @!P3 IMAD R71, R71, R155, R12 ;  /* 0x0000009b4747b224 */ /* 0x000fe200078e020c */
[----:B------:R-:W-:Y:S04]  /*3ad0*/  BSSY B1, `(.L_x_132) ;  /* 0x0000006000017945 */ /* 0x000fe80003800000 */
[----:B------:R0:W-:Y:S01]  /*3ae0*/  @!P3 STG.E.U8 desc[UR36][R6.64+0x59], R71 ;  /* 0x000059470600b986 */ /* 0x0001e2000c101124 */
[----:B------:R-:W-:Y:S05]  /*3af0*/  @P5 BRA `(.L_x_133) ;  /* 0x00000000000c5947 */ /* 0x000fea0003800000 */
[----:B--2---:R-:W1:Y:S02]  /*3b00*/  LDG.E.U8 R157, desc[UR36][R8.64+0x60] ;  /* 0x00006024089d7981 */ /* 0x004e64000c1e1100 */
[----:B-1----:R-:W-:-:S05]  /*3b10*/  PRMT R3, R157, 0x8880, RZ ;  /* 0x000088809d037816 */ /* 0x002fca00000000ff */
[----:B------:R-:W-:-:S07]  /*3b20*/  IMAD R12, R3, R156, RZ ;  /* 0x0000009c030c7224 */ /* 0x000fce00078e02ff */
.L_x_133:
[----:B------:R-:W-:Y:S05]  /*3b30*/  BSYNC B1 ;  /* 0x0000000000017941 */ /* 0x000fea0003800000 */
.L_x_132:
[----:B-1----:R-:W-:Y:S01]  /*3b40*/  @!P5 IMAD R3, R72, R155, R12 ;  /* 0x0000009b4803d224 */ /* 0x002fe200078e020c */
[----:B------:R-:W-:Y:S04]  /*3b50*/  BSSY B1, `(.L_x_134) ;  /* 0x0000006000017945 */ /* 0x000fe80003800000 */
[----:B------:R1:W-:Y:S01]  /*3b60*/  @!P5 STG.E.U8 desc[UR36][R4.64+0x60], R3 ;  /* 0x000060030400d986 */ /* 0x0003e2000c101124 */
[----:B------:R-:W-:Y:S05]  /*3b70*/  @P2 BRA `(.L_x_135) ;  /* 0x00000000000c2947 */ /* 0x000fea0003800000 */
[----:B--2---:R-:W1:Y:S02]  /*3b80*/  LDG.E.U8 R157, desc[UR36][R8.64+0x61] ;  /* 0x00006124089d7981 */ /* 0x004e64000c1e1100 */
[----:B-1----:R-:W-:-:S05]  /*3b90*/  PRMT R3, R157, 0x8880, RZ ;  /* 0x000088809d037816 */ /* 0x002fca00000000ff */
[----:B------:R-:W-:-:S07]  /*3ba0*/  IMAD R12, R3, R156, RZ ;  /* 0x0000009c030c7224 */ /* 0x000fce00078e02ff */
.L_x_135:
[----:B------:R-:W-:Y:S05]  /*3bb0*/  BSYNC B1 ;  /* 0x0000000000017941 */ /* 0x000fea0003800000 */
.L_x_134:
        /* <DEDUP_REMOVED lines=11> */
.L_x_137:
[----:B------:R-:W-:Y:S05]  /*3c70*/  BSYNC B1 ;  /* 0x0000000000017941 */ /* 0x000fea0003800000 */
.L_x_136:
[----:B-1----:R-:W-:Y:S01]  /*3c80*/  @!P4 IMAD R3, R74, R155, R12 ;  /* 0x0000009b4a03c224 */ /* 0x002fe200078e020c */
[----:B------:R-:W-:Y:S04]  /*3c90*/  BSSY B1, `(.L_x_138) ;  /* 0x0000006000017945 */ /* 0x000fe80003800000 */
[----:B------:R1:W-:Y:S01]  /*3ca0*/  @!P4 STG.E.U8 desc[UR36][R6.64+0x60], R3 ;  /* 0x000060030600c986 */ /* 0x0003e2000c101124 */
[----:B------:R-:W-:Y:S05]  /*3cb0*/  @P3 BRA `(.L_x_139) ;  /* 0x00000000000c3947 */ /* 0x000fea0003800000 */
[----:B--2---:R-:W1:Y:S02]  /*3cc0*/  LDG.E.U8 R157, desc[UR36][R10.64+0x61] ;  /* 0x000061240a9d7981 */ /* 0x004e64000c1e1100 */
[----:B-1----:R-:W-:-:S05]  /*3cd0*/  PRMT R3, R157, 0x8880, RZ ;  /* 0x000088809d037816 */ /* 0x002fca00000000ff */
[----:B------:R-:W-:-:S07]  /*3ce0*/  IMAD R12, R3, R156, RZ ;  /* 0x0000009c030c7224 */ /* 0x000fce00078e02ff */
.L_x_139:
[----:B------:R-:W-:Y:S05]  /*3cf0*/  BSYNC B1 ;  /* 0x0000000000017941 */ /* 0x000fea0003800000 */
.L_x_138:
[----:B------:R-:W-:Y:S01]  /*3d00*/  @!P3 IMAD R75, R75, R155, R12 ;  /* 0x0000009b4b4bb224 */ /* 0x000fe200078e020c */
[----:B------:R-:W-:Y:S04]  /*3d10*/  BSSY B1, `(.L_x_140) ;  /* 0x0000006000017945 */ /* 0x000fe80003800000 */
[----:B------:R0:W-:Y:S01]  /*3d20*/  @!P3 STG.E.U8 desc[UR36][R6.64+0x61], R75 ;  /* 0x0000614b0600b986 */ /* 0x0001e2000c101124 */
[----:B------:R-:W-:Y:S05]  /*3d30*/  @P5 BRA `(.L_x_141) ;  /* 0x00000000000c5947 */ /* 0x000fea0003800000 */
[----:B--2---:R-:W1:Y:S02]  /*3d40*/  LDG.E.U8 R157, desc[UR36][R8.64+0x68] ;  /* 0x00006824089d7981 */ /* 0x004e64000c1e1100 */
[----:B-1----:R-:W-:-:S05]  /*3d50*/  PRMT R3, R157, 0x8880, RZ ;  /* 0x000088809d037816 */ /* 0x002fca00000000ff */
[----:B------:R-:W-:-:S07]  /*3d60*/  IMAD R12, R3, R156, RZ ;  /* 0x0000009c030c7224 */ /* 0x000fce00078e02ff */
.L_x_141:
[----:B------:R-:W-:Y:S05]  /*3d70*/  BSYNC B1 ;  /* 0x0000000000017941 */ /* 0x000fea0003800000 */
.L_x_140:
[----:B-1----:R-:W-:Y:S01]  /*3d80*/  @!P5 IMAD R3, R76, R155, R12 ;  /* 0x0000009b4c03d224 */ /* 0x002fe200078e020c */
[----:B------:R-:W-:Y:S04]  /*3d90*/  BSSY B1, `(.L_x_142) ;  /* 0x0000006000017945 */ /* 0x000fe80003800000 */
[----:B------:R1:W-:Y:S01]  /*3da0*/  @!P5 STG.E.U8 desc[UR36][R4.64+0x68], R3 ;  /* 0x000068030400d986 */ /* 0x0003e2000c101124 */
[----:B------:R-:W-:Y:S05]  /*3db0*/  @P2 BRA `(.L_x_143) ;  /* 0x00000000000c2947 */ /* 0x000fea0003800000 */
[----:B--2---:R-:W1:Y:S02]  /*3dc0*/  LDG.E.U8 R157, desc[UR36][R8.64+0x69] ;  /* 0x00006924089d7981 */ /* 0x004e64000c1e1100 */
[----:B-1----:R-:W-:-:S05]  /*3dd0*/  PRMT R3, R157, 0x8880, RZ ;  /* 0x000088809d037816 */ /* 0x002fca00000000ff */
[----:B------:R-:W-:-:S07]  /*3de0*/  IMAD R12, R3, R156, RZ ;  /* 0x0000009c030c7224 */ /* 0x000fce00078e02ff */
.L_x_143:
[----:B------:R-:W-:Y:S05]  /*3df0*/  BSYNC B1 ;  /* 0x0000000000017941 */ /* 0x000fea0003800000 */
.L_x_142:
        /* <DEDUP_REMOVED lines=11> */
.L_x_145:
[----:B------:R-:W-:Y:S05]  /*3eb0*/  BSYNC B1 ;  /* 0x0000000000017941 */ /* 0x000fea0003800000 */
.L_x_144:
[----:B-1----:R-:W-:Y:S01]  /*3ec0*/  @!P4 IMAD R3, R78, R155, R12 ;  /* 0x0000009b4e03c224 */ /* 0x002fe200078e020c */
[----:B------:R-:W-:Y:S04]  /*3ed0*/  BSSY B1, `(.L_x_146) ;  /* 0x0000006000017945 */ /* 0x000fe80003800000 */
[----:B------:R1:W-:Y:S01]  /*3ee0*/  @!P4 STG.E.U8 desc[UR36][R6.64+0x68], R3 ;  /* 0x000068030600c986 */ /* 0x0003e2000c101124 */
[----:B------:R-:W-:Y:S05]  /*3ef0*/  @P3 BRA `(.L_x_147) ;  /* 0x00000000000c3947 */ /* 0x000fea0003800000 */
[----:B--2---:R-:W1:Y:S02]  /*3f00*/  LDG.E.U8 R157, desc[UR36][R10.64+0x69] ;  /* 0x000069240a9d7981 */ /* 0x004e64000c1e1100 */
[----:B-1----:R-:W-:-:S05]  /*3f10*/  PRMT R3, R157, 0x8880, RZ ;  /* 0x000088809d037816 */ /* 0x002fca00000000ff */
[----:B------:R-:W-:-:S07]  /*3f20*/  IMAD R12, R3, R156, RZ ;  /* 0x0000009c030c7224 */ /* 0x000fce00078e02ff */
.L_x_147:
[----:B------:R-:W-:Y:S05]  /*3f30*/  BSYNC B1 ;  /* 0x0000000000017941 */ /* 0x000fea0003800000 */
.L_x_146:
[----:B------:R-:W-:Y:S01]  /*3f40*/  @!P3 IMAD R79, R79, R155, R12 ;  /* 0x0000009b4f4fb224 */ /* 0x000fe200078e020c */
[----:B------:R-:W-:Y:S04]  /*3f50*/  BSSY B1, `(.L_x_148) ;  /* 0x0000006000017945 */ /* 0x000fe80003800000 */
[----:B------:R0:W-:Y:S01]  /*3f60*/  @!P3 STG.E.U8 desc[UR36][R6.64+0x69], R79 ;  /* 0x0000694f0600b986 */ /* 0x0001e2000c101124 */
[----:B------:R-:W-:Y:S05]  /*3f70*/  @P5 BRA `(.L_x_149) ;  /* 0x00000000000c5947 */ /* 0x000fea0003800000 */
[----:B--2---:R-:W1:Y:S02]  /*3f80*/  LDG.E.U8 R157, desc[UR36][R8.64+0x70] ;  /* 0x00007024089d7981 */ /* 0x004e64000c1e1100 */
[----:B-1----:R-:W-:-:S05]  /*3f90*/  PRMT R3, R157, 0x8880, RZ ;  /* 0x000088809d037816 */ /* 0x002fca00000000ff */
[----:B------:R-:W-:-:S07]  /*3fa0*/  IMAD R12, R3, R156, RZ ;  /* 0x0000009c030c7224 */ /* 0x000fce00078e02ff */
.L_x_149:
[----:B------:R-:W-:Y:S05]  /*3fb0*/  BSYNC B1 ;  /* 0x0000000000017941 */ /* 0x000fea0003800000 */
.L_x_148:
[----:B-1----:R-:W-:Y:S01]  /*3fc0*/  @!P5 IMAD R3, R80, R155, R12 ;  /* 0x0000009b5003d224 */ /* 0x002fe200078e020c */
[----:B------:R-:W-:Y:S04]  /*3fd0*/  BSSY B1, `(.L_x_150) ;  /* 0x0000006000017945 */ /* 0x000fe80003800000 */
[----:B------:R1:W-:Y:S01]  /*3fe0*/  @!P5 STG.E.U8 desc[UR36][R4.64+0x70], R3 ;  /* 0x000070030400d986 */ /* 0x0003e2000c101124 */
[----:B------:R-:W-:Y:S05]  /*3ff0*/  @P2 BRA `(.L_x_151) ;  /* 0x00000000000c2947 */ /* 0x000fea0003800000 */
[----:B--2---:R-:W1:Y:S02]  /*4000*/  LDG.E.U8 R157, desc[UR36][R8.64+0x71] ;  /* 0x00007124089d7981 */ /* 0x004e64000c1e1100 */
[----:B-1----:R-:W-:-:S05]  /*4010*/  PRMT R3, R157, 0x8880, RZ ;  /* 0x000088809d037816 */ /* 0x002fca00000000ff */
[----:B------:R-:W-:-:S07]  /*4020*/  IMAD R12, R3, R156, RZ ;  /* 0x0000009c030c7224 */ /* 0x000fce00078e02ff */
.L_x_151:
[----:B------:R-:W-:Y:S05]  /*4030*/  BSYNC B1 ;  /* 0x0000000000017941 */ /* 0x000fea0003800000 */
.L_x_150:
        /* <DEDUP_REMOVED lines=11> */
.L_x_153:
[----:B------:R-:W-:Y:S05]  /*40f0*/  BSYNC B1 ;  /* 0x0000000000017941 */ /* 0x000fea0003800000 */
.L_x_152:
[----:B-1----:R-:W-:Y:S01]  /*4100*/  @!P4 IMAD R3, R82, R155, R12 ;  /* 0x0000009b5203c224 */ /* 0x002fe200078e020c */
[----:B------:R-:W-:Y:S04]  /*4110*/  BSSY B1, `(.L_x_154) ;  /* 0x0000006000017945 */ /* 0x000fe80003800000 */
[----:B------:R1:W-:Y:S01]  /*4120*/  @!P4 STG.E.U8 desc[UR36][R6.64+0x70], R3 ;  /* 0x000070030600c986 */ /* 0x0003e2000c101124 */
[----:B------:R-:W-:Y:S05]  /*4130*/  @P3 BRA `(.L_x_155) ;  /* 0x00000000000c3947 */ /* 0x000fea0003800000 */
[----:B--2---:R-:W1:Y:S02]  /*4140*/  LDG.E.U8 R157, desc[UR36][R10.64+0x71] ;  /* 0x000071240a9d7981 */ /* 0x004e64000c1e1100 */
[----:B-1----:R-:W-:-:S05]  /*4150*/  PRMT R3, R157, 0x8880, RZ ;  /* 0x000088809d037816 */ /* 0x002fca00000000ff */
[----:B------:R-:W-:-:S07]  /*4160*/  IMAD R12, R3, R156, RZ ;  /* 0x0000009c030c7224 */ /* 0x000fce00078e02ff */
.L_x_155:
[----:B------:R-:W-:Y:S05]  /*4170*/  BSYNC B1 ;  /* 0x0000000000017941 */ /* 0x000fea0003800000 */
.L_x_154:
[----:B------:R-:W-:Y:S01]  /*4180*/  @!P3 IMAD R83, R83, R155, R12 ;  /* 0x0000009b5353b224 */ /* 0x000fe200078e020c */
[----:B------:R-:W-:Y:S04]  /*4190*/  BSSY B1, `(.L_x_156) ;  /* 0x0000006000017945 */ /* 0x000fe80003800000 */
[----:B------:R0:W-:Y:S01]  /*41a0*/  @!P3 STG.E.U8 desc[UR36][R6.64+0x71], R83 ;  /* 0x000071530600b986 */ /* 0x0001e2000c101124 */
[----:B------:R-:W-:Y:S05]  /*41b0*/  @P5 BRA `(.L_x_157) ;  /* 0x00000000000c5947 */ /* 0x000fea0003800000 */
[----:B--2---:R-:W1:Y:S02]  /*41c0*/  LDG.E.U8 R157, desc[UR36][R8.64+0x78] ;  /* 0x00007824089d7981 */ /* 0x004e64000c1e1100 */
[----:B-1----:R-:W-:-:S05]  /*41d0*/  PRMT R3, R157, 0x8880, RZ ;  /* 0x000088809d037816 */ /* 0x002fca00000000ff */
[----:B------:R-:W-:-:S07]  /*41e0*/  IMAD R12, R3, R156, RZ ;  /* 0x0000009c030c7224 */ /* 0x000fce00078e02ff */
.L_x_157:
[----:B------:R-:W-:Y:S05]  /*41f0*/  BSYNC B1 ;  /* 0x0000000000017941 */ /* 0x000fea0003800000 */
.L_x_156:
[----:B-1----:R-:W-:Y:S01]  /*4200*/  @!P5 IMAD R3, R84, R155, R12 ;  /* 0x0000009b5403d224 */ /* 0x002fe200078e020c */
[----:B------:R-:W-:Y:S04]  /*4210*/  BSSY B1, `(.L_x_158) ;  /* 0x0000006000017945 */ /* 0x000fe80003800000 */
[----:B------:R1:W-:Y:S01]  /*4220*/  @!P5 STG.E.U8 desc[UR36][R4.64+0x78], R3 ;  /* 0x000078030400d986 */ /* 0x0003e2000c101124 */
[----:B------:R-:W-:Y:S05]  /*4230*/  @P2 BRA `(.L_x_159) ;  /* 0x00000000000c2947 */ /* 0x000fea0003800000 */
[----:B--2---:R-:W1:Y:S02]  /*4240*/  LDG.E.U8 R157, desc[UR36][R8.64+0x79] ;  /* 0x00007924089d7981 */ /* 0x004e64000c1e1100 */
[----:B-1----:R-:W-:-:S05]  /*4250*/  PRMT R3, R157, 0x8880, RZ ;  /* 0x000088809d037816 */ /* 0x002fca00000000ff */
[----:B------:R-:W-:-:S07]  /*4260*/  IMAD R12, R3, R156, RZ ;  /* 0x0000009c030c7224 */ /* 0x000fce00078e02ff */
.L_x_159:
[----:B------:R-:W-:Y:S05]  /*4270*/  BSYNC B1 ;  /* 0x0000000000017941 */ /* 0x000fea0003800000 */
.L_x_158:
        /* <DEDUP_REMOVED lines=11> */
.L_x_161:
[----:B------:R-:W-:Y:S05]  /*4330*/  BSYNC B1 ;  /* 0x0000000000017941 */ /* 0x000fea0003800000 */
.L_x_160:
[----:B-1----:R-:W-:Y:S01]  /*4340*/  @!P4 IMAD R3, R86, R155, R12 ;  /* 0x0000009b5603c224 */ /* 0x002fe200078e020c */
[----:B------:R-:W-:Y:S04]  /*4350*/  BSSY B1, `(.L_x_162) ;  /* 0x0000006000017945 */ /* 0x000fe80003800000 */
[----:B------:R1:W-:Y:S01]  /*4360*/  @!P4 STG.E.U8 desc[UR36][R6.64+0x78], R3 ;  /* 0x000078030600c986 */ /* 0x0003e2000c101124 */
[----:B------:R-:W-:Y:S05]  /*4370*/  @P3 BRA `(.L_x_163) ;  /* 0x00000000000c3947 */ /* 0x000fea0003800000 */
[----:B--2---:R-:W1:Y:S02]  /*4380*/  LDG.E.U8 R157, desc[UR36][R10.64+0x79] ;  /* 0x000079240a9d7981 */ /* 0x004e64000c1e1100 */
[----:B-1----:R-:W-:-:S05]  /*4390*/  PRMT R3, R157, 0x8880, RZ ;  /* 0x000088809d037816 */ /* 0x002fca00000000ff */
[----:B------:R-:W-:-:S07]  /*43a0*/  IMAD R12, R3, R156, RZ ;  /* 0x0000009c030c7224 */ /* 0x000fce00078e02ff */
.L_x_163:
[----:B------:R-:W-:Y:S05]  /*43b0*/  BSYNC B1 ;  /* 0x0000000000017941 */ /* 0x000fea0003800000 */
.L_x_162:
[----:B------:R-:W-:Y:S01]  /*43c0*/  @!P3 IMAD R87, R87, R155, R12 ;  /* 0x0000009b5757b224 */ /* 0x000fe200078e020c */
[----:B------:R-:W-:Y:S04]  /*43d0*/  BSSY B1, `(.L_x_164) ;  /* 0x0000006000017945 */ /* 0x000fe80003800000 */
[----:B------:R0:W-:Y:S01]  /*43e0*/  @!P3 STG.E.U8 desc[UR36][R6.64+0x79], R87 ;  /* 0x000079570600b986 */ /* 0x0001e2000c101124 */
[----:B------:R-:W-:Y:S05]  /*43f0*/  @P5 BRA `(.L_x_165) ;  /* 0x00000000000c5947 */ /* 0x000fea0003800000 */
[----:B--2---:R-:W1:Y:S02]  /*4400*/  LDG.E.U8 R157, desc[UR36][R8.64+0x80] ;  /* 0x00008024089d7981 */ /* 0x004e64000c1e1100 */
[----:B-1----:R-:W-:-:S05]  /*4410*/  PRMT R3, R157, 0x8880, RZ ;  /* 0x000088809d037816 */ /* 0x002fca00000000ff */
[----:B------:R-:W-:-:S07]  /*4420*/  IMAD R12, R3, R156, RZ ;  /* 0x0000009c030c7224 */ /* 0x000fce00078e02ff */
.L_x_165:
[----:B------:R-:W-:Y:S05]  /*4430*/  BSYNC B1 ;  /* 0x0000000000017941 */ /* 0x000fea0003800000 */
.L_x_164:
[----:B-1----:R-:W-:Y:S01]  /*4440*/  @!P5 IMAD R3, R88, R155, R12 ;  /* 0x0000009b5803d224 */ /* 0x002fe200078e020c */
[----:B------:R-:W-:Y:S04]  /*4450*/  BSSY B1, `(.L_x_166) ;  /* 0x0000006000017945 */ /* 0x000fe80003800000 */
[----:B------:R1:W-:Y:S01]  /*4460*/  @!P5 STG.E.U8 desc[UR36][R4.64+0x80], R3 ;  /* 0x000080030400d986 */ /* 0x0003e2000c101124 */
[----:B------:R-:W-:Y:S05]  /*4470*/  @P2 BRA `(.L_x_167) ;  /* 0x00000000000c2947 */ /* 0x000fea0003800000 */
[----:B--2---:R-:W1:Y:S02]  /*4480*/  LDG.E.U8 R157, desc[UR36][R8.64+0x81] ;  /* 0x00008124089d7981 */ /* 0x004e64000c1e1100 */
[----:B-1----:R-:W-:-:S05]  /*4490*/  PRMT R3, R157, 0x8880, RZ ;  /* 0x000088809d037816 */ /* 0x002fca00000000ff */
[----:B------:R-:W-:-:S07]  /*44a0*/  IMAD R12, R3, R156, RZ ;  /* 0x0000009c030c7224 */ /* 0x000fce00078e02ff */
.L_x_167:
[----:B------:R-:W-:Y:S05]  /*44b0*/  BSYNC B1 ;  /* 0x0000000000017941 */ /* 0x000fea0003800000 */
.L_x_166:
        /* <DEDUP_REMOVED lines=11> */
.L_x_169:
[----:B------:R-:W-:Y:S05]  /*4570*/  BSYNC B1 ;  /* 0x0000000000017941 */ /* 0x000fea0003800000 */
.L_x_168:
[----:B-1----:R-:W-:Y:S01]  /*4580*/  @!P4 IMAD R3, R90, R155, R12 ;  /* 0x0000009b5a03c224 */ /* 0x002fe200078e020c */
[----:B------:R-:W-:Y:S04]  /*4590*/  BSSY B1, `(.L_x_170) ;  /* 0x0000006000017945 */ /* 0x000fe80003800000 */
[----:B------:R1:W-:Y:S01]  /*45a0*/  @!P4 STG.E.U8 desc[UR36][R6.64+0x80], R3 ;  /* 0x000080030600c986 */ /* 0x0003e2000c101124 */
[----:B------:R-:W-:Y:S05]  /*45b0*/  @P3 BRA `(.L_x_171) ;  /* 0x00000000000c3947 */ /* 0x000fea0003800000 */
[----:B--2---:R-:W1:Y:S02]  /*45c0*/  LDG.E.U8 R157, desc[UR36][R10.64+0x81] ;  /* 0x000081240a9d7981 */ /* 0x004e64000c1e1100 */
[----:B-1----:R-:W-:-:S05]  /*45d0*/  PRMT R3, R157, 0x8880, RZ ;  /* 0x000088809d037816 */ /* 0x002fca00000000ff */
[----:B------:R-:W-:-:S07]  /*45e0*/  IMAD R12, R3, R156, RZ ;  /* 0x0000009c030c7224 */ /* 0x000fce00078e02ff */
.L_x_171:
[----:B------:R-:W-:Y:S05]  /*45f0*/  BSYNC B1 ;  /* 0x0000000000017941 */ /* 0x000fea0003800000 */
.L_x_170:
[----:B------:R-:W-:Y:S01]  /*4600*/  @!P3 IMAD R91, R91, R155, R12 ;  /* 0x0000009b5b5bb224 */ /* 0x000fe200078e020c */
[----:B------:R-:W-:Y:S04]  /*4610*/  BSSY B1, `(.L_x_172) ;  /* 0x0000006000017945 */ /* 0x000fe80003800000 */
[----:B------:R0:W-:Y:S01]  /*4620*/  @!P3 STG.E.U8 desc[UR36][R6.64+0x81], R91 ;  /* 0x0000815b0600b986 */ /* 0x0001e2000c101124 */
[----:B------:R-:W-:Y:S05]  /*4630*/  @P5 BRA `(.L_x_173) ;  /* 0x00000000000c5947 */ /* 0x000fea0003800000 */
[----:B--2---:R-:W1:Y:S02]  /*4640*/  LDG.E.U8 R157, desc[UR36][R8.64+0x88] ;  /* 0x00008824089d7981 */ /* 0x004e64000c1e1100 */
[----:B-1----:R-:W-:-:S05]  /*4650*/  PRMT R3, R157, 0x8880, RZ ;  /* 0x000088809d037816 */ /* 0x002fca00000000ff */
[----:B------:R-:W-:-:S07]  /*4660*/  IMAD R12, R3, R156, RZ ;  /* 0x0000009c030c7224 */ /* 0x000fce00078e02ff */
.L_x_173:
[----:B------:R-:W-:Y:S05]  /*4670*/  BSYNC B1 ;  /* 0x0000000000017941 */ /* 0x000fea0003800000 */
.L_x_172:
[----:B-1----:R-:W-:Y:S01]  /*4680*/  @!P5 IMAD R3, R92, R155, R12 ;  /* 0x0000009b5c03d224 */ /* 0x002fe200078e020c */
[----:B------:R-:W-:Y:S04]  /*4690*/  BSSY B1, `(.L_x_174) ;  /* 0x0000006000017945 */ /* 0x000fe80003800000 */
[----:B------:R1:W-:Y:S01]  /*46a0*/  @!P5 STG.E.U8 desc[UR36][R4.64+0x88], R3 ;  /* 0x000088030400d986 */ /* 0x0003e2000c101124 */
[----:B------:R-:W-:Y:S05]  /*46b0*/  @P2 BRA `(.L_x_175) ;  /* 0x00000000000c2947 */ /* 0x000fea0003800000 */
[----:B--2---:R-:W1:Y:S02]  /*46c0*/  LDG.E.U8 R157, desc[UR36][R8.64+0x89] ;  /* 0x00008924089d7981 */ /* 0x004e64000c1e1100 */
[----:B-1----:R-:W-:-:S05]  /*46d0*/  PRMT R3, R157, 0x8880, RZ ;  /* 0x000088809d037816 */ /* 0x002fca00000000ff */
[----:B------:R-:W-:-:S07]  /*46e0*/  IMAD R12, R3, R156, RZ ;  /* 0x0000009c030c7224 */ /* 0x000fce00078e02ff */
.L_x_175:
[----:B------:R-:W-:Y:S05]  /*46f0*/  BSYNC B1 ;  /* 0x0000000000017941 */ /* 0x000fea0003800000 */
.L_x_174:
        /* <DEDUP_REMOVED lines=11> */
.L_x_177:
[----:B------:R-:W-:Y:S05]  /*47b0*/  BSYNC B1 ;  /* 0x0000000000017941 */ /* 0x000fea0003800000 */
.L_x_176:
[----:B-1----:R-:W-:Y:S01]  /*47c0*/  @!P4 IMAD R3, R94, R155, R12 ;  /* 0x0000009b5e03c224 */ /* 0x002fe200078e020c */
[----:B------:R-:W-:Y:S04]  /*47d0*/  BSSY B1, `(.L_x_178) ;  /* 0x0000006000017945 */ /* 0x000fe80003800000 */
[----:B------:R1:W-:Y:S01]  /*47e0*/  @!P4 STG.E.U8 desc[UR36][R6.64+0x88], R3 ;  /* 0x000088030600c986 */ /* 0x0003e2000c101124 */
[----:B------:R-:W-:Y:S05]  /*47f0*/  @P3 BRA `(.L_x_179) ;  /* 0x00000000000c3947 */ /* 0x000fea0003800000 */
[----:B--2---:R-:W1:Y:S02]  /*4800*/  LDG.E.U8 R157, desc[UR36][R10.64+0x89] ;  /* 0x000089240a9d7981 */ /* 0x004e64000c1e1100 */
[----:B-1----:R-:W-:-:S05]  /*4810*/  PRMT R3, R157, 0x8880, RZ ;  /* 0x000088809d037816 */ /* 0x002fca00000000ff */
[----:B------:R-:W-:-:S07]  /*4820*/  IMAD R12, R3, R156, RZ ;  /* 0x0000009c030c7224 */ /* 0x000fce00078e02ff */
.L_x_179:
[----:B------:R-:W-:Y:S05]  /*4830*/  BSYNC B1 ;  /* 0x0000000000017941 */ /* 0x000fea0003800000 */
.L_x_178:
[----:B------:R-:W-:Y:S01]  /*4840*/  @!P3 IMAD R95, R95, R155, R12 ;  /* 0x0000009b5f5fb224 */ /* 0x000fe200078e020c */
[----:B------:R-:W-:Y:S04]  /*4850*/  BSSY B1, `(.L_x_180) ;  /* 0x0000006000017945 */ /* 0x000fe80003800000 */
[----:B------:R0:W-:Y:S01]  /*4860*/  @!P3 STG.E.U8 desc[UR36][R6.64+0x89], R95 ;  /* 0x0000895f0600b986 */ /* 0x0001e2000c101124 */
[----:B------:R-:W-:Y:S05]  /*4870*/  @P5 BRA `(.L_x_181) ;  /* 0x00000000000c5947 */ /* 0x000fea0003800000 */
[----:B--2---:R-:W1:Y:S02]  /*4880*/  LDG.E.U8 R157, desc[UR36][R8.64+0x90] ;  /* 0x00009024089d7981 */ /* 0x004e64000c1e1100 */
[----:B-1----:R-:W-:-:S05]  /*4890*/  PRMT R3, R157, 0x8880, RZ ;  /* 0x000088809d037816 */ /* 0x002fca00000000ff */
[----:B------:R-:W-:-:S07]  /*48a0*/  IMAD R12, R3, R156, RZ ;  /* 0x0000009c030c7224 */ /* 0x000fce00078e02ff */
.L_x_181:
[----:B------:R-:W-:Y:S05]  /*48b0*/  BSYNC B1 ;  /* 0x0000000000017941 */ /* 0x000fea0003800000 */
.L_x_180:
[----:B-1----:R-:W-:Y:S01]  /*48c0*/  @!P5 IMAD R3, R96, R155, R12 ;  /* 0x0000009b6003d224 */ /* 0x002fe200078e020c */
[----:B------:R-:W-:Y:S04]  /*48d0*/  BSSY B1, `(.L_x_182) ;  /* 0x0000006000017945 */ /* 0x000fe80003800000 */
[----:B------:R1:W-:Y:S01]  /*48e0*/  @!P5 STG.E.U8 desc[UR36][R4.64+0x90], R3 ;  /* 0x000090030400d986 */ /* 0x0003e2000c101124 */
[----:B------:R-:W-:Y:S05]  /*48f0*/  @P2 BRA `(.L_x_183) ;  /* 0x00000000000c2947 */ /* 0x000fea0003800000 */
[----:B--2---:R-:W1:Y:S02]  /*4900*/  LDG.E.U8 R157, desc[UR36][R8.64+0x91] ;  /* 0x00009124089d7981 */ /* 0x004e64000c1e1100 */
[----:B-1----:R-:W-:-:S05]  /*4910*/  PRMT R3, R157, 0x8880, RZ ;  /* 0x000088809d037816 */ /* 0x002fca00000000ff */
[----:B------:R-:W-:-:S07]  /*4920*/  IMAD R12, R3, R156, RZ ;  /* 0x0000009c030c7224 */ /* 0x000fce00078e02ff */
.L_x_183:
[----:B------:R-:W-:Y:S05]  /*4930*/  BSYNC B1 ;  /* 0x0000000000017941 */ /* 0x000fea0003800000 */
.L_x_182:
        /* <DEDUP_REMOVED lines=11> */
.L_x_185:
[----:B------:R-:W-:Y:S05]  /*49f0*/  BSYNC B1 ;  /* 0x0000000000017941 */ /* 0x000fea0003800000 */
.L_x_184:
[----:B-1----:R-:W-:Y:S01]  /*4a00*/  @!P4 IMAD R3, R98, R155, R12 ;  /* 0x0000009b6203c224 */ /* 0x002fe200078e020c */
[----:B------:R-:W-:Y:S04]  /*4a10*/  BSSY B1, `(.L_x_186) ;  /* 0x0000006000017945 */ /* 0x000fe80003800000 */
[----:B------:R1:W-:Y:S01]  /*4a20*/  @!P4 STG.E.U8 desc[UR36][R6.64+0x90], R3 ;  /* 0x000090030600c986 */ /* 0x0003e2000c101124 */
[----:B------:R-:W-:Y:S05]  /*4a30*/  @P3 BRA `(.L_x_187) ;  /* 0x00000000000c3947 */ /* 0x000fea0003800000 */
[----:B--2---:R-:W1:Y:S02]  /*4a40*/  LDG.E.U8 R157, desc[UR36][R10.64+0x91] ;  /* 0x000091240a9d7981 */ /* 0x004e64000c1e1100 */
[----:B-1----:R-:W-:-:S05]  /*4a50*/  PRMT R3, R157, 0x8880, RZ ;  /* 0x000088809d037816 */ /* 0x002fca00000000ff */
[----:B------:R-:W-:-:S07]  /*4a60*/  IMAD R12, R3, R156, RZ ;  /* 0x0000009c030c7224 */ /* 0x000fce00078e02ff */
.L_x_187:
[----:B------:R-:W-:Y:S05]  /*4a70*/  BSYNC B1 ;  /* 0x0000000000017941 */ /* 0x000fea0003800000 */
.L_x_186:
[----:B------:R-:W-:Y:S01]  /*4a80*/  @!P3 IMAD R99, R99, R155, R12 ;  /* 0x0000009b6363b224 */ /* 0x000fe200078e020c */
[----:B------:R-:W-:Y:S04]  /*4a90*/  BSSY B1, `(.L_x_188) ;  /* 0x0000006000017945 */ /* 0x000fe80003800000 */
[----:B------:R0:W-:Y:S01]  /*4aa0*/  @!P3 STG.E.U8 desc[UR36][R6.64+0x91], R99 ;  /* 0x000091630600b986 */ /* 0x0001e2000c101124 */
[----:B------:R-:W-:Y:S05]  /*4ab0*/  @P5 BRA `(.L_x_189) ;  /* 0x00000000000c5947 */ /* 0x000fea0003800000 */
[----:B--2---:R-:W1:Y:S02]  /*4ac0*/  LDG.E.U8 R157, desc[UR36][R8.64+0x98] ;  /* 0x00009824089d7981 */ /* 0x004e64000c1e1100 */
[----:B-1----:R-:W-:-:S05]  /*4ad0*/  PRMT R3, R157, 0x8880, RZ ;  /* 0x000088809d037816 */ /* 0x002fca00000000ff */
[----:B------:R-:W-:-:S07]  /*4ae0*/  IMAD R12, R3, R156, RZ ;  /* 0x0000009c030c7224 */ /* 0x000fce00078e02ff */
.L_x_189:
[----:B------:R-:W-:Y:S05]  /*4af0*/  BSYNC B1 ;  /* 0x0000000000017941 */ /* 0x000fea0003800000 */
.L_x_188:
[----:B-1----:R-:W-:Y:S01]  /*4b00*/  @!P5 IMAD R3, R100, R155, R12 ;  /* 0x0000009b6403d224 */ /* 0x002fe200078e020c */
[----:B------:R-:W-:Y:S04]  /*4b10*/  BSSY B1, `(.L_x_190) ;  /* 0x0000006000017945 */ /* 0x000fe80003800000 */
[----:B------:R1:W-:Y:S01]  /*4b20*/  @!P5 STG.E.U8 desc[UR36][R4.64+0x98], R3 ;  /* 0x000098030400d986 */ /* 0x0003e2000c101124 */
[----:B------:R-:W-:Y:S05]  /*4b30*/  @P2 BRA `(.L_x_191) ;  /* 0x00000000000c2947 */ /* 0x000fea0003800000 */
[----:B--2---:R-:W1:Y:S02]  /*4b40*/  LDG.E.U8 R157, desc[UR36][R8.64+0x99] ;  /* 0x00009924089d7981 */ /* 0x004e64000c1e1100 */
[----:B-1----:R-:W-:-:S05]  /*4b50*/  PRMT R3, R157, 0x8880, RZ ;  /* 0x000088809d037816 */ /* 0x002fca00000000ff */
[----:B------:R-:W-:-:S07]  /*4b60*/  IMAD R12, R3, R156, RZ ;  /* 0x0000009c030c7224 */ /* 0x000fce00078e02ff */
.L_x_191:
[----:B------:R-:W-:Y:S05]  /*4b70*/  BSYNC B1 ;  /* 0x0000000000017941 */ /* 0x000fea0003800000 */
.L_x_190:
        /* <DEDUP_REMOVED lines=11> */
.L_x_193:
[----:B------:R-:W-:Y:S05]  /*4c30*/  BSYNC B1 ;  /* 0x0000000000017941 */ /* 0x000fea0003800000 */
.L_x_192:
[----:B-1----:R-:W-:Y:S01]  /*4c40*/  @!P4 IMAD R3, R102, R155, R12 ;  /* 0x0000009b6603c224 */ /* 0x002fe200078e020c */
[----:B------:R-:W-:Y:S04]  /*4c50*/  BSSY B1, `(.L_x_194) ;  /* 0x0000006000017945 */ /* 0x000fe80003800000 */
[----:B------:R1:W-:Y:S01]  /*4c60*/  @!P4 STG.E.U8 desc[UR36][R6.64+0x98], R3 ;  /* 0x000098030600c986 */ /* 0x0003e2000c101124 */
[----:B------:R-:W-:Y:S05]  /*4c70*/  @P3 BRA `(.L_x_195) ;  /* 0x00000000000c3947 */ /* 0x000fea0003800000 */
[----:B--2---:R-:W1:Y:S02]  /*4c80*/  LDG.E.U8 R157, desc[UR36][R10.64+0x99] ;  /* 0x000099240a9d7981 */ /* 0x004e64000c1e1100 */
[----:B-1----:R-:W-:-:S05]  /*4c90*/  PRMT R3, R157, 0x8880, RZ ;  /* 0x000088809d037816 */ /* 0x002fca00000000ff */
[----:B------:R-:W-:-:S07]  /*4ca0*/  IMAD R12, R3, R156, RZ ;  /* 0x0000009c030c7224 */ /* 0x000fce00078e02ff */
.L_x_195:
[----:B------:R-:W-:Y:S05]  /*4cb0*/  BSYNC B1 ;  /* 0x0000000000017941 */ /* 0x000fea0003800000 */
.L_x_194:
[----:B------:R-:W-:Y:S01]  /*4cc0*/  @!P3 IMAD R103, R103, R155, R12 ;  /* 0x0000009b6767b224 */ /* 0x000fe200078e020c */
[----:B------:R-:W-:Y:S04]  /*4cd0*/  BSSY B1, `(.L_x_196) ;  /* 0x0000006000017945 */ /* 0x000fe80003800000 */
[----:B------:R0:W-:Y:S01]  /*4ce0*/  @!P3 STG.E.U8 desc[UR36][R6.64+0x99], R103 ;  /* 0x000099670600b986 */ /* 0x0001e2000c101124 */
[----:B------:R-:W-:Y:S05]  /*4cf0*/  @P5 BRA `(.L_x_197) ;  /* 0x00000000000c5947 */ /* 0x000fea0003800000 */
[----:B--2---:R-:W1:Y:S02]  /*4d00*/  LDG.E.U8 R157, desc[UR36][R8.64+0xa0] ;  /* 0x0000a024089d7981 */ /* 0x004e64000c1e1100 */
[----:B-1----:R-:W-:-:S05]  /*4d10*/  PRMT R3, R157, 0x8880, RZ ;  /* 0x000088809d037816 */ /* 0x002fca00000000ff */
[----:B------:R-:W-:-:S07]  /*4d20*/  IMAD R12, R3, R156, RZ ;  /* 0x0000009c030c7224 */ /* 0x000fce00078e02ff */
.L_x_197:
[----:B------:R-:W-:Y:S05]  /*4d30*/  BSYNC B1 ;  /* 0x0000000000017941 */ /* 0x000fea0003800000 */
.L_x_196:
[----:B-1----:R-:W-:Y:S01]  /*4d40*/  @!P5 IMAD R3, R104, R155, R12 ;  /* 0x0000009b6803d224 */ /* 0x002fe200078e020c */
[----:B------:R-:W-:Y:S04]  /*4d50*/  BSSY B1, `(.L_x_198) ;  /* 0x0000006000017945 */ /* 0x000fe80003800000 */
[----:B------:R1:W-:Y:S01]  /*4d60*/  @!P5 STG.E.U8 desc[UR36][R4.64+0xa0], R3 ;  /* 0x0000a0030400d986 */ /* 0x0003e2000c101124 */
[----:B------:R-:W-:Y:S05]  /*4d70*/  @P2 BRA `(.L_x_199) ;  /* 0x00000000000c2947 */ /* 0x000fea0003800000 */
[----:B--2---:R-:W1:Y:S02]  /*4d80*/  LDG.E.U8 R157, desc[UR36][R8.64+0xa1] ;  /* 0x0000a124089d7981 */ /* 0x004e64000c1e1100 */
[----:B-1----:R-:W-:-:S05]  /*4d90*/  PRMT R3, R157, 0x8880, RZ ;  /* 0x000088809d037816 */ /* 0x002fca00000000ff */
[----:B------:R-:W-:-:S07]  /*4da0*/  IMAD R12, R3, R156, RZ ;  /* 0x0000009c030c7224 */ /* 0x000fce00078e02ff */
.L_x_199:
[----:B------:R-:W-:Y:S05]  /*4db0*/  BSYNC B1 ;  /* 0x0000000000017941 */ /* 0x000fea0003800000 */
.L_x_198:
        /* <DEDUP_REMOVED lines=11> */
.L_x_201:
[----:B------:R-:W-:Y:S05]  /*4e70*/  BSYNC B1 ;  /* 0x0000000000017941 */ /* 0x000fea0003800000 */
.L_x_200:
[----:B-1----:R-:W-:Y:S01]  /*4e80*/  @!P4 IMAD R3, R106, R155, R12 ;  /* 0x0000009b6a03c224 */ /* 0x002fe200078e020c */
[----:B------:R-:W-:Y:S04]  /*4e90*/  BSSY B1, `(.L_x_202) ;  /* 0x0000006000017945 */ /* 0x000fe80003800000 */
[----:B------:R1:W-:Y:S01]  /*4ea0*/  @!P4 STG.E.U8 desc[UR36][R6.64+0xa0], R3 ;  /* 0x0000a0030600c986 */ /* 0x0003e2000c101124 */
[----:B------:R-:W-:Y:S05]  /*4eb0*/  @P3 BRA `(.L_x_203) ;  /* 0x00000000000c3947 */ /* 0x000fea0003800000 */
[----:B--2---:R-:W1:Y:S02]  /*4ec0*/  LDG.E.U8 R157, desc[UR36][R10.64+0xa1] ;  /* 0x0000a1240a9d7981 */ /* 0x004e64000c1e1100 */
[----:B-1----:R-:W-:-:S05]  /*4ed0*/  PRMT R3, R157, 0x8880, RZ ;  /* 0x000088809d037816 */ /* 0x002fca00000000ff */
[----:B------:R-:W-:-:S07]  /*4ee0*/  IMAD R12, R3, R156, RZ ;  /* 0x0000009c030c7224 */ /* 0x000fce00078e02ff */
.L_x_203:
[----:B------:R-:W-:Y:S05]  /*4ef0*/  BSYNC B1 ;  /* 0x0000000000017941 */ /* 0x000fea0003800000 */
.L_x_202:
[----:B------:R-:W-:Y:S01]  /*4f00*/  @!P3 IMAD R107, R107, R155, R12 ;  /* 0x0000009b6b6bb224 */ /* 0x000fe200078e020c */
[----:B------:R-:W-:Y:S04]  /*4f10*/  BSSY B1, `(.L_x_204) ;  /* 0x0000006000017945 */ /* 0x000fe80003800000 */
[----:B------:R0:W-:Y:S01]  /*4f20*/  @!P3 STG.E.U8 desc[UR36][R6.64+0xa1], R107 ;  /* 0x0000a16b0600b986 */ /* 0x0001e2000c101124 */
[----:B------:R-:W-:Y:S05]  /*4f30*/  @P5 BRA `(.L_x_205) ;  /* 0x00000000000c5947 */ /* 0x000fea0003800000 */
[----:B--2---:R-:W1:Y:S02]  /*4f40*/  LDG.E.U8 R157, desc[UR36][R8.64+0xa8] ;  /* 0x0000a824089d7981 */ /* 0x004e64000c1e1100 */
[----:B-1----:R-:W-:-:S05]  /*4f50*/  PRMT R3, R157, 0x8880, RZ ;  /* 0x000088809d037816 */ /* 0x002fca00000000ff */
[----:B------:R-:W-:-:S07]  /*4f60*/  IMAD R12, R3, R156, RZ ;  /* 0x0000009c030c7224 */ /* 0x000fce00078e02ff */
.L_x_205:
[----:B------:R-:W-:Y:S05]  /*4f70*/  BSYNC B1 ;  /* 0x0000000000017941 */ /* 0x000fea0003800000 */
.L_x_204:
[----:B-1----:R-:W-:Y:S01]  /*4f80*/  @!P5 IMAD R3, R108, R155, R12 ;  /* 0x0000009b6c03d224 */ /* 0x002fe200078e020c */
[----:B------:R-:W-:Y:S04]  /*4f90*/  BSSY B1, `(.L_x_206) ;  /* 0x0000006000017945 */ /* 0x000fe80003800000 */
[----:B------:R1:W-:Y:S01]  /*4fa0*/  @!P5 STG.E.U8 desc[UR36][R4.64+0xa8], R3 ;  /* 0x0000a8030400d986 */ /* 0x0003e2000c101124 */
[----:B------:R-:W-:Y:S05]  /*4fb0*/  @P2 BRA `(.L_x_207) ;  /* 0x00000000000c2947 */ /* 0x000fea0003800000 */
[----:B--2---:R-:W1:Y:S02]  /*4fc0*/  LDG.E.U8 R157, desc[UR36][R8.64+0xa9] ;  /* 0x0000a924089d7981 */ /* 0x004e64000c1e1100 */
[----:B-1----:R-:W-:-:S05]  /*4fd0*/  PRMT R3, R157, 0x8880, RZ ;  /* 0x000088809d037816 */ /* 0x002fca00000000ff */
[----:B------:R-:W-:-:S07]  /*4fe0*/  IMAD R12, R3, R156, RZ ;  /* 0x0000009c030c7224 */ /* 0x000fce00078e02ff */
.L_x_207:
[----:B------:R-:W-:Y:S05]  /*4ff0*/  BSYNC B1 ;  /* 0x0000000000017941 */ /* 0x000fea0003800000 */
.L_x_206:
        /* <DEDUP_REMOVED lines=11> */
.L_x_209:
[----:B------:R-:W-:Y:S05]  /*50b0*/  BSYNC B1 ;  /* 0x0000000000017941 */ /* 0x000fea0003800000 */
.L_x_208:
[----:B-1----:R-:W-:Y:S01]  /*50c0*/  @!P4 IMAD R3, R110, R155, R12 ;  /* 0x0000009b6e03c224 */ /* 0x002fe200078e020c */
[----:B------:R-:W-:Y:S04]  /*50d0*/  BSSY B1, `(.L_x_210) ;  /* 0x0000006000017945 */ /* 0x000fe80003800000 */
[----:B------:R1:W-:Y:S01]  /*50e0*/  @!P4 STG.E.U8 desc[UR36][R6.64+0xa8], R3 ;  /* 0x0000a8030600c986 */ /* 0x0003e2000c101124 */
[----:B------:R-:W-:Y:S05]  /*50f0*/  @P3 BRA `(.L_x_211) ;  /* 0x00000000000c3947 */ /* 0x000fea0003800000 */
[----:B--2---:R-:W1:Y:S02]  /*5100*/  LDG.E.U8 R157, desc[UR36][R10.64+0xa9] ;  /* 0x0000a9240a9d7981 */ /* 0x004e64000c1e1100 */
[----:B-1----:R-:W-:-:S05]  /*5110*/  PRMT R3, R157, 0x8880, RZ ;  /* 0x000088809d037816 */ /* 0x002fca00000000ff */
[----:B------:R-:W-:-:S07]  /*5120*/  IMAD R12, R3, R156, RZ ;  /* 0x0000009c030c7224 */ /* 0x000fce00078e02ff */
.L_x_211:
[----:B------:R-:W-:Y:S05]  /*5130*/  BSYNC B1 ;  /* 0x0000000000017941 */ /* 0x000fea0003800000 */
.L_x_210:
[----:B------:R-:W-:Y:S01]  /*5140*/  @!P3 IMAD R111, R111, R155, R12 ;  /* 0x0000009b6f6fb224 */ /* 0x000fe200078e020c */
[----:B------:R-:W-:Y:S04]  /*5150*/  BSSY B1, `(.L_x_212) ;  /* 0x0000006000017945 */ /* 0x000fe80003800000 */
[----:B------:R0:W-:Y:S01]  /*5160*/  @!P3 STG.E.U8 desc[UR36][R6.64+0xa9], R111 ;  /* 0x0000a96f0600b986 */ /* 0x0001e2000c101124 */
[----:B------:R-:W-:Y:S05]  /*5170*/  @P5 BRA `(.L_x_213) ;  /* 0x00000000000c5947 */ /* 0x000fea0003800000 */
[----:B--2---:R-:W1:Y:S02]  /*5180*/  LDG.E.U8 R157, desc[UR36][R8.64+0xb0] ;  /* 0x0000b024089d7981 */ /* 0x004e64000c1e1100 */
[----:B-1----:R-:W-:-:S05]  /*5190*/  PRMT R3, R157, 0x8880, RZ ;  /* 0x000088809d037816 */ /* 0x002fca00000000ff */
[----:B------:R-:W-:-:S07]  /*51a0*/  IMAD R12, R3, R156, RZ ;  /* 0x0000009c030c7224 */ /* 0x000fce00078e02ff */
.L_x_213:
[----:B------:R-:W-:Y:S05]  /*51b0*/  BSYNC B1 ;  /* 0x0000000000017941 */ /* 0x000fea0003800000 */
.L_x_212:
[----:B-1----:R-:W-:Y:S01]  /*51c0*/  @!P5 IMAD R3, R112, R155, R12 ;  /* 0x0000009b7003d224 */ /* 0x002fe200078e020c */
[----:B------:R-:W-:Y:S04]  /*51d0*/  BSSY B1, `(.L_x_214) ;  /* 0x0000006000017945 */ /* 0x000fe80003800000 */
[----:B------:R1:W-:Y:S01]  /*51e0*/  @!P5 STG.E.U8 desc[UR36][R4.64+0xb0], R3 ;  /* 0x0000b0030400d986 */ /* 0x0003e2000c101124 */
[----:B------:R-:W-:Y:S05]  /*51f0*/  @P2 BRA `(.L_x_215) ;  /* 0x00000000000c2947 */ /* 0x000fea0003800000 */
[----:B--2---:R-:W1:Y:S02]  /*5200*/  LDG.E.U8 R157, desc[UR36][R8.64+0xb1] ;  /* 0x0000b124089d7981 */ /* 0x004e64000c1e1100 */
[----:B-1----:R-:W-:-:S05]  /*5210*/  PRMT R3, R157, 0x8880, RZ ;  /* 0x000088809d037816 */ /* 0x002fca00000000ff */
[----:B------:R-:W-:-:S07]  /*5220*/  IMAD R12, R3, R156, RZ ;  /* 0x0000009c030c7224 */ /* 0x000fce00078e02ff */
.L_x_215:
[----:B------:R-:W-:Y:S05]  /*5230*/  BSYNC B1 ;  /* 0x0000000000017941 */ /* 0x000fea0003800000 */
.L_x_214:
        /* <DEDUP_REMOVED lines=11> */
.L_x_217:
[----:B------:R-:W-:Y:S05]  /*52f0*/  BSYNC B1 ;  /* 0x0000000000017941 */ /* 0x000fea0003800000 */
.L_x_216:
[----:B-1----:R-:W-:Y:S01]  /*5300*/  @!P4 IMAD R3, R114, R155, R12 ;  /* 0x0000009b7203c224 */ /* 0x002fe200078e020c */
[----:B------:R-:W-:Y:S04]  /*5310*/  BSSY B1, `(.L_x_218) ;  /* 0x0000006000017945 */ /* 0x000fe80003800000 */
[----:B------:R1:W-:Y:S01]  /*5320*/  @!P4 STG.E.U8 desc[UR36][R6.64+0xb0], R3 ;  /* 0x0000b0030600c986 */ /* 0x0003e2000c101124 */
[----:B------:R-:W-:Y:S05]  /*5330*/  @P3 BRA `(.L_x_219) ;  /* 0x00000000000c3947 */ /* 0x000fea0003800000 */
[----:B--2---:R-:W1:Y:S02]  /*5340*/  LDG.E.U8 R157, desc[UR36][R10.64+0xb1] ;  /* 0x0000b1240a9d7981 */ /* 0x004e64000c1e1100 */
[----:B-1----:R-:W-:-:S05]  /*5350*/  PRMT R3, R157, 0x8880, RZ ;  /* 0x000088809d037816 */ /* 0x002fca00000000ff */
[----:B------:R-:W-:-:S07]  /*5360*/  IMAD R12, R3, R156, RZ ;  /* 0x0000009c030c7224 */ /* 0x000fce00078e02ff */
.L_x_219:
[----:B------:R-:W-:Y:S05]  /*5370*/  BSYNC B1 ;  /* 0x0000000000017941 */ /* 0x000fea0003800000 */
.L_x_218:
[----:B------:R-:W-:Y:S01]  /*5380*/  @!P3 IMAD R115, R115, R155, R12 ;  /* 0x0000009b7373b224 */ /* 0x000fe200078e020c */
[----:B------:R-:W-:Y:S04]  /*5390*/  BSSY B1, `(.L_x_220) ;  /* 0x0000006000017945 */ /* 0x000fe80003800000 */
[----:B------:R0:W-:Y:S01]  /*53a0*/  @!P3 STG.E.U8 desc[UR36][R6.64+0xb1], R115 ;  /* 0x0000b1730600b986 */ /* 0x0001e2000c101124 */
[----:B------:R-:W-:Y:S05]  /*53b0*/  @P5 BRA `(.L_x_221) ;  /* 0x00000000000c5947 */ /* 0x000fea0003800000 */
[----:B--2---:R-:W1:Y:S02]  /*53c0*/  LDG.E.U8 R157, desc[UR36][R8.64+0xb8] ;  /* 0x0000b824089d7981 */ /* 0x004e64000c1e1100 */
[----:B-1----:R-:W-:-:S05]  /*53d0*/  PRMT R3, R157, 0x8880, RZ ;  /* 0x000088809d037816 */ /* 0x002fca00000000ff */
[----:B------:R-:W-:-:S07]  /*53e0*/  IMAD R12, R3, R156, RZ ;  /* 0x0000009c030c7224 */ /* 0x000fce00078e02ff */
.L_x_221:
[----:B------:R-:W-:Y:S05]  /*53f0*/  BSYNC B1 ;  /* 0x0000000000017941 */ /* 0x000fea0003800000 */
.L_x_220:
[----:B-1----:R-:W-:Y:S01]  /*5400*/  @!P5 IMAD R3, R116, R155, R12 ;  /* 0x0000009b7403d224 */ /* 0x002fe200078e020c */
[----:B------:R-:W-:Y:S04]  /*5410*/  BSSY B1, `(.L_x_222) ;  /* 0x0000006000017945 */ /* 0x000fe80003800000 */
[----:B------:R1:W-:Y:S01]  /*5420*/  @!P5 STG.E.U8 desc[UR36][R4.64+0xb8], R3 ;  /* 0x0000b8030400d986 */ /* 0x0003e2000c101124 */
[----:B------:R-:W-:Y:S05]  /*5430*/  @P2 BRA `(.L_x_223) ;  /* 0x00000000000c2947 */ /* 0x000fea0003800000 */
[----:B--2---:R-:W1:Y:S02]  /*5440*/  LDG.E.U8 R157, desc[UR36][R8.64+0xb9] ;  /* 0x0000b924089d7981 */ /* 0x004e64000c1e1100 */
[----:B-1----:R-:W-:-:S05]  /*5450*/  PRMT R3, R157, 0x8880, RZ ;  /* 0x000088809d037816 */ /* 0x002fca00000000ff */
[----:B------:R-:W-:-:S07]  /*5460*/  IMAD R12, R3, R156, RZ ;  /* 0x0000009c030c7224 */ /* 0x000fce00078e02ff */
.L_x_223:
[----:B------:R-:W-:Y:S05]  /*5470*/  BSYNC B1 ;  /* 0x0000000000017941 */ /* 0x000fea0003800000 */
.L_x_222:
        /* <DEDUP_REMOVED lines=11> */
.L_x_225:
[----:B------:R-:W-:Y:S05]  /*5530*/  BSYNC B1 ;  /* 0x0000000000017941 */ /* 0x000fea0003800000 */
.L_x_224:
[----:B-1----:R-:W-:Y:S01]  /*5540*/  @!P4 IMAD R3, R118, R155, R12 ;  /* 0x0000009b7603c224 */ /* 0x002fe200078e020c */
[----:B------:R-:W-:Y:S04]  /*5550*/  BSSY B1, `(.L_x_226) ;  /* 0x0000006000017945 */ /* 0x000fe80003800000 */
[----:B------:R1:W-:Y:S01]  /*5560*/  @!P4 STG.E.U8 desc[UR36][R6.64+0xb8], R3 ;  /* 0x0000b8030600c986 */ /* 0x0003e2000c101124 */
[----:B------:R-:W-:Y:S05]  /*5570*/  @P3 BRA `(.L_x_227) ;  /* 0x00000000000c3947 */ /* 0x000fea0003800000 */
[----:B--2---:R-:W1:Y:S02]  /*5580*/  LDG.E.U8 R157, desc[UR36][R10.64+0xb9] ;  /* 0x0000b9240a9d7981 */ /* 0x004e64000c1e1100 */
[----:B-1----:R-:W-:-:S05]  /*5590*/  PRMT R3, R157, 0x8880, RZ ;  /* 0x000088809d037816 */ /* 0x002fca00000000ff */
[----:B------:R-:W-:-:S07]  /*55a0*/  IMAD R12, R3, R156, RZ ;  /* 0x0000009c030c7224 */ /* 0x000fce00078e02ff */
.L_x_227:
[----:B------:R-:W-:Y:S05]  /*55b0*/  BSYNC B1 ;  /* 0x0000000000017941 */ /* 0x000fea0003800000 */
.L_x_226:
[----:B------:R-:W-:Y:S01]  /*55c0*/  @!P3 IMAD R119, R119, R155, R12 ;  /* 0x0000009b7777b224 */ /* 0x000fe200078e020c */
[----:B------:R-:W-:Y:S04]  /*55d0*/  BSSY B1, `(.L_x_228) ;  /* 0x0000006000017945 */ /* 0x000fe80003800000 */
[----:B------:R0:W-:Y:S01]  /*55e0*/  @!P3 STG.E.U8 desc[UR36][R6.64+0xb9], R119 ;  /* 0x0000b9770600b986 */ /* 0x0001e2000c101124 */
[----:B------:R-:W-:Y:S05]  /*55f0*/  @P5 BRA `(.L_x_229) ;  /* 0x00000000000c5947 */ /* 0x000fea0003800000 */
[----:B--2---:R-:W1:Y:S02]  /*5600*/  LDG.E.U8 R157, desc[UR36][R8.64+0xc0] ;  /* 0x0000c024089d7981 */ /* 0x004e64000c1e1100 */
[----:B-1----:R-:W-:-:S05]  /*5610*/  PRMT R3, R157, 0x8880, RZ ;  /* 0x000088809d037816 */ /* 0x002fca00000000ff */
[----:B------:R-:W-:-:S07]  /*5620*/  IMAD R12, R3, R156, RZ ;  /* 0x0000009c030c7224 */ /* 0x000fce00078e02ff */
.L_x_229:
[----:B------:R-:W-:Y:S05]  /*5630*/  BSYNC B1 ;  /* 0x0000000000017941 */ /* 0x000fea0003800000 */
.L_x_228:
[----:B-1----:R-:W-:Y:S01]  /*5640*/  @!P5 IMAD R3, R120, R155, R12 ;  /* 0x0000009b7803d224 */ /* 0x002fe200078e020c */
[----:B------:R-:W-:Y:S04]  /*5650*/  BSSY B1, `(.L_x_230) ;  /* 0x0000006000017945 */ /* 0x000fe80003800000 */
[----:B------:R1:W-:Y:S01]  /*5660*/  @!P5 STG.E.U8 desc[UR36][R4.64+0xc0], R3 ;  /* 0x0000c0030400d986 */ /* 0x0003e2000c101124 */
[----:B------:R-:W-:Y:S05]  /*5670*/  @P2 BRA `(.L_x_231) ;  /* 0x00000000000c2947 */ /* 0x000fea0003800000 */
[----:B--2---:R-:W1:Y:S02]  /*5680*/  LDG.E.U8 R157, desc[UR36][R8.64+0xc1] ;  /* 0x0000c124089d7981 */ /* 0x004e64000c1e1100 */
[----:B-1----:R-:W-:-:S05]  /*5690*/  PRMT R3, R157, 0x8880, RZ ;  /* 0x000088809d037816 */ /* 0x002fca00000000ff */
[----:B------:R-:W-:-:S07]  /*56a0*/  IMAD R12, R3, R156, RZ ;  /* 0x0000009c030c7224 */ /* 0x000fce00078e02ff */
.L_x_231:
[----:B------:R-:W-:Y:S05]  /*56b0*/  BSYNC B1 ;  /* 0x0000000000017941 */ /* 0x000fea0003800000 */
.L_x_230:
        /* <DEDUP_REMOVED lines=11> */
.L_x_233:
[----:B------:R-:W-:Y:S05]  /*5770*/  BSYNC B1 ;  /* 0x0000000000017941 */ /* 0x000fea0003800000 */
.L_x_232:
[----:B-1----:R-:W-:Y:S01]  /*5780*/  @!P4 IMAD R3, R122, R155, R12 ;  /* 0x0000009b7a03c224 */ /* 0x002fe200078e020c */
[----:B------:R-:W-:Y:S04]  /*5790*/  BSSY B1, `(.L_x_234) ;  /* 0x0000006000017945 */ /* 0x000fe80003800000 */
[----:B------:R1:W-:Y:S01]  /*57a0*/  @!P4 STG.E.U8 desc[UR36][R6.64+0xc0], R3 ;  /* 0x0000c0030600c986 */ /* 0x0003e2000c101124 */
[----:B------:R-:W-:Y:S05]  /*57b0*/  @P3 BRA `(.L_x_235) ;  /* 0x00000000000c3947 */ /* 0x000fea0003800000 */
[----:B--2---:R-:W1:Y:S02]  /*57c0*/  LDG.E.U8 R157, desc[UR36][R10.64+0xc1] ;  /* 0x0000c1240a9d7981 */ /* 0x004e64000c1e1100 */
[----:B-1----:R-:W-:-:S05]  /*57d0*/  PRMT R3, R157, 0x8880, RZ ;  /* 0x000088809d037816 */ /* 0x002fca00000000ff */
[----:B------:R-:W-:-:S07]  /*57e0*/  IMAD R12, R3, R156, RZ ;  /* 0x0000009c030c7224 */ /* 0x000fce00078e02ff */
.L_x_235:
[----:B------:R-:W-:Y:S05]  /*57f0*/  BSYNC B1 ;  /* 0x0000000000017941 */ /* 0x000fea0003800000 */
.L_x_234:
[----:B------:R-:W-:Y:S01]  /*5800*/  @!P3 IMAD R123, R123, R155, R12 ;  /* 0x0000009b7b7bb224 */ /* 0x000fe200078e020c */
[----:B------:R-:W-:Y:S04]  /*5810*/  BSSY B1, `(.L_x_236) ;  /* 0x0000006000017945 */ /* 0x000fe80003800000 */
[----:B------:R0:W-:Y:S01]  /*5820*/  @!P3 STG.E.U8 desc[UR36][R6.64+0xc1], R123 ;  /* 0x0000c17b0600b986 */ /* 0x0001e2000c101124 */
[----:B------:R-:W-:Y:S05]  /*5830*/  @P5 BRA `(.L_x_237) ;  /* 0x00000000000c5947 */ /* 0x000fea0003800000 */
[----:B--2---:R-:W1:Y:S02]  /*5840*/  LDG.E.U8 R157, desc[UR36][R8.64+0xc8] ;  /* 0x0000c824089d7981 */ /* 0x004e64000c1e1100 */
[----:B-1----:R-:W-:-:S05]  /*5850*/  PRMT R3, R157, 0x8880, RZ ;  /* 0x000088809d037816 */ /* 0x002fca00000000ff */
[----:B------:R-:W-:-:S07]  /*5860*/  IMAD R12, R3, R156, RZ ;  /* 0x0000009c030c7224 */ /* 0x000fce00078e02ff */
.L_x_237:
[----:B------:R-:W-:Y:S05]  /*5870*/  BSYNC B1 ;  /* 0x0000000000017941 */ /* 0x000fea0003800000 */
.L_x_236:
[----:B-1----:R-:W-:Y:S01]  /*5880*/  @!P5 IMAD R3, R124, R155, R12 ;  /* 0x0000009b7c03d224 */ /* 0x002fe200078e020c */
[----:B------:R-:W-:Y:S04]  /*5890*/  BSSY B1, `(.L_x_238) ;  /* 0x0000006000017945 */ /* 0x000fe80003800000 */
[----:B------:R1:W-:Y:S01]  /*58a0*/  @!P5 STG.E.U8 desc[UR36][R4.64+0xc8], R3 ;  /* 0x0000c8030400d986 */ /* 0x0003e2000c101124 */
[----:B------:R-:W-:Y:S05]  /*58b0*/  @P2 BRA `(.L_x_239) ;  /* 0x00000000000c2947 */ /* 0x000fea0003800000 */
[----:B--2---:R-:W1:Y:S02]  /*58c0*/  LDG.E.U8 R157, desc[UR36][R8.64+0xc9] ;  /* 0x0000c924089d7981 */ /* 0x004e64000c1e1100 */
[----:B-1----:R-:W-:-:S05]  /*58d0*/  PRMT R3, R157, 0x8880, RZ ;  /* 0x000088809d037816 */ /* 0x002fca00000000ff */
[----:B------:R-:W-:-:S07]  /*58e0*/  IMAD R12, R3, R156, RZ ;  /* 0x0000009c030c7224 */ /* 0x000fce00078e02ff */
.L_x_239:
[----:B------:R-:W-:Y:S05]  /*58f0*/  BSYNC B1 ;  /* 0x0000000000017941 */ /* 0x000fea0003800000 */
.L_x_238:
        /* <DEDUP_REMOVED lines=11> */
.L_x_241:
[----:B------:R-:W-:Y:S05]  /*59b0*/  BSYNC B1 ;  /* 0x0000000000017941 */ /* 0x000fea0003800000 */
.L_x_240:
[----:B-1----:R-:W-:Y:S01]  /*59c0*/  @!P4 IMAD R3, R126, R155, R12 ;  /* 0x0000009b7e03c224 */ /* 0x002fe200078e020c */
[----:B------:R-:W-:Y:S04]  /*59d0*/  BSSY B1, `(.L_x_242) ;  /* 0x0000006000017945 */ /* 0x000fe80003800000 */
[----:B------:R1:W-:Y:S01]  /*59e0*/  @!P4 STG.E.U8 desc[UR36][R6.64+0xc8], R3 ;  /* 0x0000c8030600c986 */ /* 0x0003e2000c101124 */
[----:B------:R-:W-:Y:S05]  /*59f0*/  @P3 BRA `(.L_x_243) ;  /* 0x00000000000c3947 */ /* 0x000fea0003800000 */
[----:B--2---:R-:W1:Y:S02]  /*5a00*/  LDG.E.U8 R157, desc[UR36][R10.64+0xc9] ;  /* 0x0000c9240a9d7981 */ /* 0x004e64000c1e1100 */
[----:B-1----:R-:W-:-:S05]  /*5a10*/  PRMT R3, R157, 0x8880, RZ ;  /* 0x000088809d037816 */ /* 0x002fca00000000ff */
[----:B------:R-:W-:-:S07]  /*5a20*/  IMAD R12, R3, R156, RZ ;  /* 0x0000009c030c7224 */ /* 0x000fce00078e02ff */
.L_x_243:
[----:B------:R-:W-:Y:S05]  /*5a30*/  BSYNC B1 ;  /* 0x0000000000017941 */ /* 0x000fea0003800000 */
.L_x_242:
[----:B------:R-:W-:Y:S01]  /*5a40*/  @!P3 IMAD R127, R127, R155, R12 ;  /* 0x0000009b7f7fb224 */ /* 0x000fe200078e020c */
[----:B------:R-:W-:Y:S04]  /*5a50*/  BSSY B1, `(.L_x_244) ;  /* 0x0000006000017945 */ /* 0x000fe80003800000 */
[----:B------:R0:W-:Y:S01]  /*5a60*/  @!P3 STG.E.U8 desc[UR36][R6.64+0xc9], R127 ;  /* 0x0000c97f0600b986 */ /* 0x0001e2000c101124 */
[----:B------:R-:W-:Y:S05]  /*5a70*/  @P5 BRA `(.L_x_245) ;  /* 0x00000000000c5947 */ /* 0x000fea0003800000 */
[----:B--2---:R-:W1:Y:S02]  /*5a80*/  LDG.E.U8 R157, desc[UR36][R8.64+0xd0] ;  /* 0x0000d024089d7981 */ /* 0x004e64000c1e1100 */
[----:B-1----:R-:W-:-:S05]  /*5a90*/  PRMT R3, R157, 0x8880, RZ ;  /* 0x000088809d037816 */ /* 0x002fca00000000ff */
[----:B------:R-:W-:-:S07]  /*5aa0*/  IMAD R12, R3, R156, RZ ;  /* 0x0000009c030c7224 */ /* 0x000fce00078e02ff */
.L_x_245:
[----:B------:R-:W-:Y:S05]  /*5ab0*/  BSYNC B1 ;  /* 0x0000000000017941 */ /* 0x000fea0003800000 */
.L_x_244:
[----:B-1----:R-:W-:Y:S01]  /*5ac0*/  @!P5 IMAD R3, R128, R155, R12 ;  /* 0x0000009b8003d224 */ /* 0x002fe200078e020c */
[----:B------:R-:W-:Y:S04]  /*5ad0*/  BSSY B1, `(.L_x_246) ;  /* 0x0000006000017945 */ /* 0x000fe80003800000 */
[----:B------:R1:W-:Y:S01]  /*5ae0*/  @!P5 STG.E.U8 desc[UR36][R4.64+0xd0], R3 ;  /* 0x0000d0030400d986 */ /* 0x0003e2000c101124 */
[----:B------:R-:W-:Y:S05]  /*5af0*/  @P2 BRA `(.L_x_247) ;  /* 0x00000000000c2947 */ /* 0x000fea0003800000 */
[----:B--2---:R-:W1:Y:S02]  /*5b00*/  LDG.E.U8 R157, desc[UR36][R8.64+0xd1] ;  /* 0x0000d124089d7981 */ /* 0x004e64000c1e1100 */
[----:B-1----:R-:W-:-:S05]  /*5b10*/  PRMT R3, R157, 0x8880, RZ ;  /* 0x000088809d037816 */ /* 0x002fca00000000ff */
[----:B------:R-:W-:-:S07]  /*5b20*/  IMAD R12, R3, R156, RZ ;  /* 0x0000009c030c7224 */ /* 0x000fce00078e02ff */
.L_x_247:
[----:B------:R-:W-:Y:S05]  /*5b30*/  BSYNC B1 ;  /* 0x0000000000017941 */ /* 0x000fea0003800000 */
.L_x_246:
        /* <DEDUP_REMOVED lines=11> */
.L_x_249:
[----:B------:R-:W-:Y:S05]  /*5bf0*/  BSYNC B1 ;  /* 0x0000000000017941 */ /* 0x000fea0003800000 */
.L_x_248:
[----:B-1----:R-:W-:Y:S01]  /*5c00*/  @!P4 IMAD R3, R130, R155, R12 ;  /* 0x0000009b8203c224 */ /* 0x002fe200078e020c */
[----:B------:R-:W-:Y:S04]  /*5c10*/  BSSY B1, `(.L_x_250) ;  /* 0x0000006000017945 */ /* 0x000fe80003800000 */
[----:B------:R1:W-:Y:S01]  /*5c20*/  @!P4 STG.E.U8 desc[UR36][R6.64+0xd0], R3 ;  /* 0x0000d0030600c986 */ /* 0x0003e2000c101124 */
[----:B------:R-:W-:Y:S05]  /*5c30*/  @P3 BRA `(.L_x_251) ;  /* 0x00000000000c3947 */ /* 0x000fea0003800000 */
[----:B--2---:R-:W1:Y:S02]  /*5c40*/  LDG.E.U8 R157, desc[UR36][R10.64+0xd1] ;  /* 0x0000d1240a9d7981 */ /* 0x004e64000c1e1100 */
[----:B-1----:R-:W-:-:S05]  /*5c50*/  PRMT R3, R157, 0x8880, RZ ;  /* 0x000088809d037816 */ /* 0x002fca00000000ff */
[----:B------:R-:W-:-:S07]  /*5c60*/  IMAD R12, R3, R156, RZ ;  /* 0x0000009c030c7224 */ /* 0x000fce00078e02ff */
.L_x_251:
[----:B------:R-:W-:Y:S05]  /*5c70*/  BSYNC B1 ;  /* 0x0000000000017941 */ /* 0x000fea0003800000 */
.L_x_250:
[----:B------:R-:W-:Y:S01]  /*5c80*/  @!P3 IMAD R131, R131, R155, R12 ;  /* 0x0000009b8383b224 */ /* 0x000fe200078e020c */
[----:B------:R-:W-:Y:S04]  /*5c90*/  BSSY B1, `(.L_x_252) ;  /* 0x0000006000017945 */ /* 0x000fe80003800000 */
[----:B------:R0:W-:Y:S01]  /*5ca0*/  @!P3 STG.E.U8 desc[UR36][R6.64+0xd1], R131 ;  /* 0x0000d1830600b986 */ /* 0x0001e2000c101124 */
[----:B------:R-:W-:Y:S05]  /*5cb0*/  @P5 BRA `(.L_x_253) ;  /* 0x00000000000c5947 */ /* 0x000fea0003800000 */
[----:B--2---:R-:W1:Y:S02]  /*5cc0*/  LDG.E.U8 R157, desc[UR36][R8.64+0xd8] ;  /* 0x0000d824089d7981 */ /* 0x004e64000c1e1100 */
[----:B-1----:R-:W-:-:S05]  /*5cd0*/  PRMT R3, R157, 0x8880, RZ ;  /* 0x000088809d037816 */ /* 0x002fca00000000ff */
[----:B------:R-:W-:-:S07]  /*5ce0*/  IMAD R12, R3, R156, RZ ;  /* 0x0000009c030c7224 */ /* 0x000fce00078e02ff */
.L_x_253:
[----:B------:R-:W-:Y:S05]  /*5cf0*/  BSYNC B1 ;  /* 0x0000000000017941 */ /* 0x000fea0003800000 */
.L_x_252:
[----:B-1----:R-:W-:Y:S01]  /*5d00*/  @!P5 IMAD R3, R132, R155, R12 ;  /* 0x0000009b8403d224 */ /* 0x002fe200078e020c */
[----:B------:R-:W-:Y:S04]  /*5d10*/  BSSY B1, `(.L_x_254) ;  /* 0x0000006000017945 */ /* 0x000fe80003800000 */
[----:B------:R1:W-:Y:S01]  /*5d20*/  @!P5 STG.E.U8 desc[UR36][R4.64+0xd8], R3 ;  /* 0x0000d8030400d986 */ /* 0x0003e2000c101124 */
[----:B------:R-:W-:Y:S05]  /*5d30*/  @P2 BRA `(.L_x_255) ;  /* 0x00000000000c2947 */ /* 0x000fea0003800000 */
[----:B--2---:R-:W1:Y:S02]  /*5d40*/  LDG.E.U8 R157, desc[UR36][R8.64+0xd9] ;  /* 0x0000d924089d7981 */ /* 0x004e64000c1e1100 */
[----:B-1----:R-:W-:-:S05]  /*5d50*/  PRMT R3, R157, 0x8880, RZ ;  /* 0x000088809d037816 */ /* 0x002fca00000000ff */
[----:B------:R-:W-:-:S07]  /*5d60*/  IMAD R12, R3, R156, RZ ;  /* 0x0000009c030c7224 */ /* 0x000fce00078e02ff */
.L_x_255:
[----:B------:R-:W-:Y:S05]  /*5d70*/  BSYNC B1 ;  /* 0x0000000000017941 */ /* 0x000fea0003800000 */
.L_x_254:
        /* <DEDUP_REMOVED lines=11> */
.L_x_257:
[----:B------:R-:W-:Y:S05]  /*5e30*/  BSYNC B1 ;  /* 0x0000000000017941 */ /* 0x000fea0003800000 */
.L_x_256:
[----:B-1----:R-:W-:Y:S01]  /*5e40*/  @!P4 IMAD R3, R134, R155, R12 ;  /* 0x0000009b8603c224 */ /* 0x002fe200078e020c */
[----:B------:R-:W-:Y:S04]  /*5e50*/  BSSY B1, `(.L_x_258) ;  /* 0x0000006000017945 */ /* 0x000fe80003800000 */
[----:B------:R1:W-:Y:S01]  /*5e60*/  @!P4 STG.E.U8 desc[UR36][R6.64+0xd8], R3 ;  /* 0x0000d8030600c986 */ /* 0x0003e2000c101124 */
[----:B------:R-:W-:Y:S05]  /*5e70*/  @P3 BRA `(.L_x_259) ;  /* 0x00000000000c3947 */ /* 0x000fea0003800000 */
[----:B--2---:R-:W1:Y:S02]  /*5e80*/  LDG.E.U8 R157, desc[UR36][R10.64+0xd9] ;  /* 0x0000d9240a9d7981 */ /* 0x004e64000c1e1100 */
[----:B-1----:R-:W-:-:S05]  /*5e90*/  PRMT R3, R157, 0x8880, RZ ;  /* 0x000088809d037816 */ /* 0x002fca00000000ff */
[----:B------:R-:W-:-:S07]  /*5ea0*/  IMAD R12, R3, R156, RZ ;  /* 0x0000009c030c7224 */ /* 0x000fce00078e02ff */
.L_x_259:
[----:B------:R-:W-:Y:S05]  /*5eb0*/  BSYNC B1 ;  /* 0x0000000000017941 */ /* 0x000fea0003800000 */
.L_x_258:
[----:B------:R-:W-:Y:S01]  /*5ec0*/  @!P3 IMAD R135, R135, R155, R12 ;  /* 0x0000009b8787b224 */ /* 0x000fe200078e020c */
[----:B------:R-:W-:Y:S04]  /*5ed0*/  BSSY B1, `(.L_x_260) ;  /* 0x0000006000017945 */ /* 0x000fe80003800000 */
[----:B------:R0:W-:Y:S01]  /*5ee0*/  @!P3 STG.E.U8 desc[UR36][R6.64+0xd9], R135 ;  /* 0x0000d9870600b986 */ /* 0x0001e2000c101124 */
[----:B------:R-:W-:Y:S05]  /*5ef0*/  @P5 BRA `(.L_x_261) ;  /* 0x00000000000c5947 */ /* 0x000fea0003800000 */
[----:B--2---:R-:W1:Y:S02]  /*5f00*/  LDG.E.U8 R157, desc[UR36][R8.64+0xe0] ;  /* 0x0000e024089d7981 */ /* 0x004e64000c1e1100 */
[----:B-1----:R-:W-:-:S05]  /*5f10*/  PRMT R3, R157, 0x8880, RZ ;  /* 0x000088809d037816 */ /* 0x002fca00000000ff */
[----:B------:R-:W-:-:S07]  /*5f20*/  IMAD R12, R3, R156, RZ ;  /* 0x0000009c030c7224 */ /* 0x000fce00078e02ff */
.L_x_261:
[----:B------:R-:W-:Y:S05]  /*5f30*/  BSYNC B1 ;  /* 0x0000000000017941 */ /* 0x000fea0003800000 */
.L_x_260:
[----:B-1----:R-:W-:Y:S01]  /*5f40*/  @!P5 IMAD R3, R136, R155, R12 ;  /* 0x0000009b8803d224 */ /* 0x002fe200078e020c */
[----:B------:R-:W-:Y:S04]  /*5f50*/  BSSY B1, `(.L_x_262) ;  /* 0x0000006000017945 */ /* 0x000fe80003800000 */
[----:B------:R1:W-:Y:S01]  /*5f60*/  @!P5 STG.E.U8 desc[UR36][R4.64+0xe0], R3 ;  /* 0x0000e0030400d986 */ /* 0x0003e2000c101124 */
[----:B------:R-:W-:Y:S05]  /*5f70*/  @P2 BRA `(.L_x_263) ;  /* 0x00000000000c2947 */ /* 0x000fea0003800000 */
[----:B--2---:R-:W1:Y:S02]  /*5f80*/  LDG.E.U8 R157, desc[UR36][R8.64+0xe1] ;  /* 0x0000e124089d7981 */ /* 0x004e64000c1e1100 */
[----:B-1----:R-:W-:-:S05]  /*5f90*/  PRMT R3, R157, 0x8880, RZ ;  /* 0x000088809d037816 */ /* 0x002fca00000000ff */
[----:B------:R-:W-:-:S07]  /*5fa0*/  IMAD R12, R3, R156, RZ ;  /* 0x0000009c030c7224 */ /* 0x000fce00078e02ff */
.L_x_263:
[----:B------:R-:W-:Y:S05]  /*5fb0*/  BSYNC B1 ;  /* 0x0000000000017941 */ /* 0x000fea0003800000 */
.L_x_262:
        /* <DEDUP_REMOVED lines=11> */
.L_x_265:
[----:B------:R-:W-:Y:S05]  /*6070*/  BSYNC B1 ;  /* 0x0000000000017941 */ /* 0x000fea0003800000 */
.L_x_264:
[----:B-1----:R-:W-:Y:S01]  /*6080*/  @!P4 IMAD R3, R138, R155, R12 ;  /* 0x0000009b8a03c224 */ /* 0x002fe200078e020c */
[----:B------:R-:W-:Y:S04]  /*6090*/  BSSY B1, `(.L_x_266) ;  /* 0x0000006000017945 */ /* 0x000fe80003800000 */
[----:B------:R1:W-:Y:S01]  /*60a0*/  @!P4 STG.E.U8 desc[UR36][R6.64+0xe0], R3 ;  /* 0x0000e0030600c986 */ /* 0x0003e2000c101124 */
[----:B------:R-:W-:Y:S05]  /*60b0*/  @P3 BRA `(.L_x_267) ;  /* 0x00000000000c3947 */ /* 0x000fea0003800000 */
[----:B--2---:R-:W1:Y:S02]  /*60c0*/  LDG.E.U8 R157, desc[UR36][R10.64+0xe1] ;  /* 0x0000e1240a9d7981 */ /* 0x004e64000c1e1100 */
[----:B-1----:R-:W-:-:S05]  /*60d0*/  PRMT R3, R157, 0x8880, RZ ;  /* 0x000088809d037816 */ /* 0x002fca00000000ff */
[----:B------:R-:W-:-:S07]  /*60e0*/  IMAD R12, R3, R156, RZ ;  /* 0x0000009c030c7224 */ /* 0x000fce00078e02ff */
.L_x_267:
[----:B------:R-:W-:Y:S05]  /*60f0*/  BSYNC B1 ;  /* 0x0000000000017941 */ /* 0x000fea0003800000 */
.L_x_266:
[----:B------:R-:W-:Y:S01]  /*6100*/  @!P3 IMAD R139, R139, R155, R12 ;  /* 0x0000009b8b8bb224 */ /* 0x000fe200078e020c */
[----:B------:R-:W-:Y:S04]  /*6110*/  BSSY B1, `(.L_x_268) ;  /* 0x0000006000017945 */ /* 0x000fe80003800000 */
[----:B------:R0:W-:Y:S01]  /*6120*/  @!P3 STG.E.U8 desc[UR36][R6.64+0xe1], R139 ;  /* 0x0000e18b0600b986 */ /* 0x0001e2000c101124 */
[----:B------:R-:W-:Y:S05]  /*6130*/  @P5 BRA `(.L_x_269) ;  /* 0x00000000000c5947 */ /* 0x000fea0003800000 */
[----:B--2---:R-:W1:Y:S02]  /*6140*/  LDG.E.U8 R157, desc[UR36][R8.64+0xe8] ;  /* 0x0000e824089d7981 */ /* 0x004e64000c1e1100 */
[----:B-1----:R-:W-:-:S05]  /*6150*/  PRMT R3, R157, 0x8880, RZ ;  /* 0x000088809d037816 */ /* 0x002fca00000000ff */
[----:B------:R-:W-:-:S07]  /*6160*/  IMAD R12, R3, R156, RZ ;  /* 0x0000009c030c7224 */ /* 0x000fce00078e02ff */
.L_x_269:
[----:B------:R-:W-:Y:S05]  /*6170*/  BSYNC B1 ;  /* 0x0000000000017941 */ /* 0x000fea0003800000 */
.L_x_268:
[----:B-1----:R-:W-:Y:S01]  /*6180*/  @!P5 IMAD R3, R140, R155, R12 ;  /* 0x0000009b8c03d224 */ /* 0x002fe200078e020c */
[----:B------:R-:W-:Y:S04]  /*6190*/  BSSY B1, `(.L_x_270) ;  /* 0x0000006000017945 */ /* 0x000fe80003800000 */
[----:B------:R1:W-:Y:S01]  /*61a0*/  @!P5 STG.E.U8 desc[UR36][R4.64+0xe8], R3 ;  /* 0x0000e8030400d986 */ /* 0x0003e2000c101124 */
[----:B------:R-:W-:Y:S05]  /*61b0*/  @P2 BRA `(.L_x_271) ;  /* 0x00000000000c2947 */ /* 0x000fea0003800000 */
[----:B--2---:R-:W1:Y:S02]  /*61c0*/  LDG.E.U8 R157, desc[UR36][R8.64+0xe9] ;  /* 0x0000e924089d7981 */ /* 0x004e64000c1e1100 */
[----:B-1----:R-:W-:-:S05]  /*61d0*/  PRMT R3, R157, 0x8880, RZ ;  /* 0x000088809d037816 */ /* 0x002fca00000000ff */
[----:B------:R-:W-:-:S07]  /*61e0*/  IMAD R12, R3, R156, RZ ;  /* 0x0000009c030c7224 */ /* 0x000fce00078e02ff */
.L_x_271:
[----:B------:R-:W-:Y:S05]  /*61f0*/  BSYNC B1 ;  /* 0x0000000000017941 */ /* 0x000fea0003800000 */
.L_x_270:
        /* <DEDUP_REMOVED lines=11> */
.L_x_273:
[----:B------:R-:W-:Y:S05]  /*62b0*/  BSYNC B1 ;  /* 0x0000000000017941 */ /* 0x000fea0003800000 */
.L_x_272:
[----:B-1----:R-:W-:Y:S01]  /*62c0*/  @!P4 IMAD R3, R142, R155, R12 ;  /* 0x0000009b8e03c224 */ /* 0x002fe200078e020c */
[----:B------:R-:W-:Y:S04]  /*62d0*/  BSSY B1, `(.L_x_274) ;  /* 0x0000006000017945 */ /* 0x000fe80003800000 */
[----:B------:R1:W-:Y:S01]  /*62e0*/  @!P4 STG.E.U8 desc[UR36][R6.64+0xe8], R3 ;  /* 0x0000e8030600c986 */ /* 0x0003e2000c101124 */
[----:B------:R-:W-:Y:S05]  /*62f0*/  @P3 BRA `(.L_x_275) ;  /* 0x00000000000c3947 */ /* 0x000fea0003800000 */
[----:B--2---:R-:W1:Y:S02]  /*6300*/  LDG.E.U8 R157, desc[UR36][R10.64+0xe9] ;  /* 0x0000e9240a9d7981 */ /* 0x004e64000c1e1100 */
[----:B-1----:R-:W-:-:S05]  /*6310*/  PRMT R3, R157, 0x8880, RZ ;  /* 0x000088809d037816 */ /* 0x002fca00000000ff */
[----:B------:R-:W-:-:S07]  /*6320*/  IMAD R12, R3, R156, RZ ;  /* 0x0000009c030c7224 */ /* 0x000fce00078e02ff */
.L_x_275:
[----:B------:R-:W-:Y:S05]  /*6330*/  BSYNC B1 ;  /* 0x0000000000017941 */ /* 0x000fea0003800000 */
.L_x_274:
[----:B------:R-:W-:Y:S01]  /*6340*/  @!P3 IMAD R143, R143, R155, R12 ;  /* 0x0000009b8f8fb224 */ /* 0x000fe200078e020c */
[----:B------:R-:W-:Y:S04]  /*6350*/  BSSY B1, `(.L_x_276) ;  /* 0x0000006000017945 */ /* 0x000fe80003800000 */
[----:B------:R0:W-:Y:S01]  /*6360*/  @!P3 STG.E.U8 desc[UR36][R6.64+0xe9], R143 ;  /* 0x0000e98f0600b986 */ /* 0x0001e2000c101124 */
[----:B------:R-:W-:Y:S05]  /*6370*/  @P5 BRA `(.L_x_277) ;  /* 0x00000000000c5947 */ /* 0x000fea0003800000 */
[----:B--2---:R-:W1:Y:S02]  /*6380*/  LDG.E.U8 R157, desc[UR36][R8.64+0xf0] ;  /* 0x0000f024089d7981 */ /* 0x004e64000c1e1100 */
[----:B-1----:R-:W-:-:S05]  /*6390*/  PRMT R3, R157, 0x8880, RZ ;  /* 0x000088809d037816 */ /* 0x002fca00000000ff */
[----:B------:R-:W-:-:S07]  /*63a0*/  IMAD R12, R3, R156, RZ ;  /* 0x0000009c030c7224 */ /* 0x000fce00078e02ff */
.L_x_277:
[----:B------:R-:W-:Y:S05]  /*63b0*/  BSYNC B1 ;  /* 0x0000000000017941 */ /* 0x000fea0003800000 */
.L_x_276:
[----:B-1----:R-:W-:Y:S01]  /*63c0*/  @!P5 IMAD R3, R144, R155, R12 ;  /* 0x0000009b9003d224 */ /* 0x002fe200078e020c */
[----:B------:R-:W-:Y:S04]  /*63d0*/  BSSY B1, `(.L_x_278) ;  /* 0x0000006000017945 */ /* 0x000fe80003800000 */
[----:B------:R1:W-:Y:S01]  /*63e0*/  @!P5 STG.E.U8 desc[UR36][R4.64+0xf0], R3 ;  /* 0x0000f0030400d986 */ /* 0x0003e2000c101124 */
[----:B------:R-:W-:Y:S05]  /*63f0*/  @P2 BRA `(.L_x_279) ;  /* 0x00000000000c2947 */ /* 0x000fea0003800000 */
[----:B--2---:R-:W1:Y:S02]  /*6400*/  LDG.E.U8 R157, desc[UR36][R8.64+0xf1] ;  /* 0x0000f124089d7981 */ /* 0x004e64000c1e1100 */
[----:B-1----:R-:W-:-:S05]  /*6410*/  PRMT R3, R157, 0x8880, RZ ;  /* 0x000088809d037816 */ /* 0x002fca00000000ff */
[----:B------:R-:W-:-:S07]  /*6420*/  IMAD R12, R3, R156, RZ ;  /* 0x0000009c030c7224 */ /* 0x000fce00078e02ff */
.L_x_279:
[----:B------:R-:W-:Y:S05]  /*6430*/  BSYNC B1 ;  /* 0x0000000000017941 */ /* 0x000fea0003800000 */
.L_x_278:
[C---:B------:R-:W-:Y:S01]  /*6440*/  ISETP.LT.OR P4, PT, R0.reuse, 0xf1, !P0 ;  /* 0x000000f10000780c */ /* 0x040fe20004781670 */
[----:B------:R-:W-:Y:S01]  /*6450*/  @!P2 IMAD R145, R145, R155, R12 ;  /* 0x0000009b9191a224 */ /* 0x000fe200078e020c */
[----:B------:R-:W-:Y:S01]  /*6460*/  BSSY B1, `(.L_x_280) ;  /* 0x000000a000017945 */ /* 0x000fe20003800000 */
[C---:B------:R-:W-:Y:S02]  /*6470*/  ISETP.LT.OR P3, PT, R0.reuse, 0xf2, !P0 ;  /* 0x000000f20000780c */ /* 0x040fe40004761670 */
        /* <DEDUP_REMOVED lines=8> */
.L_x_281:
[----:B------:R-:W-:Y:S05]  /*6500*/  BSYNC B1 ;  /* 0x0000000000017941 */ /* 0x000fea0003800000 */
.L_x_280:
[----:B-1----:R-:W-:Y:S01]  /*6510*/  @!P4 IMAD R3, R146, R155, R12 ;  /* 0x0000009b9203c224 */ /* 0x002fe200078e020c */
[----:B------:R-:W-:Y:S04]  /*6520*/  BSSY B1, `(.L_x_282) ;  /* 0x0000006000017945 */ /* 0x000fe80003800000 */
[----:B------:R1:W-:Y:S01]  /*6530*/  @!P4 STG.E.U8 desc[UR36][R6.64+0xf0], R3 ;  /* 0x0000f0030600c986 */ /* 0x0003e2000c101124 */
[----:B------:R-:W-:Y:S05]  /*6540*/  @P3 BRA `(.L_x_283) ;  /* 0x00000000000c3947 */ /* 0x000fea0003800000 */
[----:B--2---:R-:W1:Y:S02]  /*6550*/  LDG.E.U8 R157, desc[UR36][R10.64+0xf1] ;  /* 0x0000f1240a9d7981 */ /* 0x004e64000c1e1100 */
[----:B-1----:R-:W-:-:S05]  /*6560*/  PRMT R3, R157, 0x8880, RZ ;  /* 0x000088809d037816 */ /* 0x002fca00000000ff */
[----:B------:R-:W-:-:S07]  /*6570*/  IMAD R12, R3, R156, RZ ;  /* 0x0000009c030c7224 */ /* 0x000fce00078e02ff */
.L_x_283:
[----:B------:R-:W-:Y:S05]  /*6580*/  BSYNC B1 ;  /* 0x0000000000017941 */ /* 0x000fea0003800000 */
.L_x_282:
[----:B------:R-:W-:Y:S01]  /*6590*/  @!P3 IMAD R147, R147, R155, R12 ;  /* 0x0000009b9393b224 */ /* 0x000fe200078e020c */
[----:B------:R-:W-:Y:S04]  /*65a0*/  BSSY B1, `(.L_x_284) ;  /* 0x0000006000017945 */ /* 0x000fe80003800000 */
[----:B------:R0:W-:Y:S01]  /*65b0*/  @!P3 STG.E.U8 desc[UR36][R6.64+0xf1], R147 ;  /* 0x0000f1930600b986 */ /* 0x0001e2000c101124 */
[----:B------:R-:W-:Y:S05]  /*65c0*/  @P2 BRA `(.L_x_285) ;  /* 0x00000000000c2947 */ /* 0x000fea0003800000 */
[----:B--2---:R-:W1:Y:S02]  /*65d0*/  LDG.E.U8 R157, desc[UR36][R8.64+0xf8] ;  /* 0x0000f824089d7981 */ /* 0x004e64000c1e1100 */
[----:B-1----:R-:W-:-:S05]  /*65e0*/  PRMT R3, R157, 0x8880, RZ ;  /* 0x000088809d037816 */ /* 0x002fca00000000ff */
[----:B------:R-:W-:-:S07]  /*65f0*/  IMAD R12, R3, R156, RZ ;  /* 0x0000009c030c7224 */ /* 0x000fce00078e02ff */
.L_x_285:
[----:B------:R-:W-:Y:S05]  /*6600*/  BSYNC B1 ;  /* 0x0000000000017941 */ /* 0x000fea0003800000 */
.L_x_284:
[----:B-1----:R-:W-:Y:S01]  /*6610*/  @!P2 IMAD R3, R148, R155, R12 ;  /* 0x0000009b9403a224 */ /* 0x002fe200078e020c */
[----:B------:R-:W-:Y:S04]  /*6620*/  BSSY B1, `(.L_x_286) ;  /* 0x0000006000017945 */ /* 0x000fe80003800000 */
[----:B------:R1:W-:Y:S01]  /*6630*/  @!P2 STG.E.U8 desc[UR36][R4.64+0xf8], R3 ;  /* 0x0000f8030400a986 */ /* 0x0003e2000c101124 */
[----:B------:R-:W-:Y:S05]  /*6640*/  @P1 BRA `(.L_x_287) ;  /* 0x00000000000c1947 */ /* 0x000fea0003800000 */
[----:B--2---:R-:W1:Y:S02]  /*6650*/  LDG.E.U8 R157, desc[UR36][R8.64+0xf9] ;  /* 0x0000f924089d7981 */ /* 0x004e64000c1e1100 */
[----:B-1----:R-:W-:-:S05]  /*6660*/  PRMT R3, R157, 0x8880, RZ ;  /* 0x000088809d037816 */ /* 0x002fca00000000ff */
[----:B------:R-:W-:-:S07]  /*6670*/  IMAD R12, R3, R156, RZ ;  /* 0x0000009c030c7224 */ /* 0x000fce00078e02ff */
.L_x_287:
[----:B------:R-:W-:Y:S05]  /*6680*/  BSYNC B1 ;  /* 0x0000000000017941 */ /* 0x000fea0003800000 */
.L_x_286:
[----:B------:R-:W-:Y:S01]  /*6690*/  @!P1 IMAD R149, R149, R155, R12 ;  /* 0x0000009b95959224 */ /* 0x000fe200078e020c */
[----:B------:R-:W-:Y:S04]  /*66a0*/  BSSY B1, `(.L_x_288) ;  /* 0x0000006000017945 */ /* 0x000fe80003800000 */
[----:B------:R0:W-:Y:S01]  /*66b0*/  @!P1 STG.E.U8 desc[UR36][R4.64+0xf9], R149 ;  /* 0x0000f99504009986 */ /* 0x0001e2000c101124 */
[----:B------:R-:W-:Y:S05]  /*66c0*/  @P5 BRA `(.L_x_289) ;  /* 0x00000000000c5947 */ /* 0x000fea0003800000 */
[----:B--2---:R-:W1:Y:S02]  /*66d0*/  LDG.E.U8 R157, desc[UR36][R10.64+0xf8] ;  /* 0x0000f8240a9d7981 */ /* 0x004e64000c1e1100 */
[----:B-1----:R-:W-:-:S05]  /*66e0*/  PRMT R3, R157, 0x8880, RZ ;  /* 0x000088809d037816 */ /* 0x002fca00000000ff */
[----:B------:R-:W-:-:S07]  /*66f0*/  IMAD R12, R3, R156, RZ ;  /* 0x0000009c030c7224 */ /* 0x000fce00078e02ff */
.L_x_289:
[----:B------:R-:W-:Y:S05]  /*6700*/  BSYNC B1 ;  /* 0x0000000000017941 */ /* 0x000fea0003800000 */
.L_x_288:
[----:B-1----:R-:W-:Y:S01]  /*6710*/  @!P5 IMAD R3, R150, R155, R12 ;  /* 0x0000009b9603d224 */ /* 0x002fe200078e020c */
[----:B------:R-:W-:Y:S01]  /*6720*/  ISETP.LT.OR P0, PT, R0, 0xfa, !P0 ;  /* 0x000000fa0000780c */ /* 0x000fe20004701670 */
[----:B------:R-:W-:Y:S03]  /*6730*/  BSSY B1, `(.L_x_290) ;  /* 0x0000006000017945 */ /* 0x000fe60003800000 */
[----:B------:R1:W-:Y:S09]  /*6740*/  @!P5 STG.E.U8 desc[UR36][R6.64+0xf8], R3 ;  /* 0x0000f8030600d986 */ /* 0x0003f2000c101124 */
[----:B------:R-:W-:Y:S05]  /*6750*/  @P0 BRA `(.L_x_291) ;  /* 0x00000000000c0947 */ /* 0x000fea0003800000 */
[----:B--2---:R-:W1:Y:S02]  /*6760*/  LDG.E.U8 R157, desc[UR36][R10.64+0xf9] ;  /* 0x0000f9240a9d7981 */ /* 0x004e64000c1e1100 */
[----:B-1----:R-:W-:-:S05]  /*6770*/  PRMT R3, R157, 0x8880, RZ ;  /* 0x000088809d037816 */ /* 0x002fca00000000ff */
[----:B------:R-:W-:-:S07]  /*6780*/  IMAD R12, R3, R156, RZ ;  /* 0x0000009c030c7224 */ /* 0x000fce00078e02ff */
.L_x_291:
[----:B------:R-:W-:Y:S05]  /*6790*/  BSYNC B1 ;  /* 0x0000000000017941 */ /* 0x000fea0003800000 */
.L_x_290:
[----:B------:R-:W-:Y:S01]  /*67a0*/  IMAD R151, R151, R155, R12 ;  /* 0x0000009b97977224 */ /* 0x000fe200078e020c */
[----:B------:R-:W-:Y:S06]  /*67b0*/  @P0 BRA `(.L_x_292) ;  /* 0x0000001800100947 */ /* 0x000fec0003800000 */
[----:B------:R0:W-:Y:S01]  /*67c0*/  STG.E.U8 desc[UR36][R6.64+0xf9], R151 ;  /* 0x0000f99706007986 */ /* 0x0001e2000c101124 */
[----:B------:R-:W-:Y:S05]  /*67d0*/  BRA `(.L_x_292) ;  /* 0x0000001800087947 */ /* 0x000fea0003800000 */
.L_x_35:
[C---:B------:R-:W-:Y:S02]  /*67e0*/  ISETP.GE.AND P1, PT, R162.reuse, 0x1, PT ;  /* 0x00000001a200780c */ /* 0x040fe40003f26270 */
[----:B------:R-:W-:Y:S02]  /*67f0*/  ISETP.GE.AND P0, PT, R162, 0x9, PT ;  /* 0x00000009a200780c */ /* 0x000fe40003f06270 */
[C---:B------:R-:W-:Y:S02]  /*6800*/  ISETP.LT.OR P4, PT, R0.reuse, 0x1, !P1 ;  /* 0x000000010000780c */ /* 0x040fe40004f81670 */
[C---:B------:R-:W-:Y:S02]  /*6810*/  ISETP.LT.OR P3, PT, R0.reuse, 0x2, !P1 ;  /* 0x000000020000780c */ /* 0x040fe40004f61670 */
[C---:B------:R-:W-:Y:S02]  /*6820*/  ISETP.LT.OR P2, PT, R0.reuse, 0x1, !P0 ;  /* 0x000000010000780c */ /* 0x040fe40004741670 */
[----:B------:R-:W-:-:S07]  /*6830*/  ISETP.LT.OR P5, PT, R0, 0x2, !P0 ;  /* 0x000000020000780c */ /* 0x000fce00047a1670 */
[-C--:B------:R-:W-:Y:S02]  /*6840*/  @!P4 IMAD R3, R24, R155.reuse, RZ ;  /* 0x0000009b1803c224 */ /* 0x080fe400078e02ff */
[-C--:B------:R-:W-:Y:S02]  /*6850*/  @!P3 IMAD R25, R25, R155.reuse, RZ ;  /* 0x0000009b1919b224 */ /* 0x080fe400078e02ff */
[-C--:B------:R-:W-:Y:S01]  /*6860*/  @!P2 IMAD R9, R26, R155.reuse, RZ ;  /* 0x0000009b1a09a224 */ /* 0x080fe200078e02ff */
[----:B------:R0:W-:Y:S01]  /*6870*/  @!P4 STG.E.U8 desc[UR36][R4.64], R3 ;  /* 0x000000030400c986 */ /* 0x0001e2000c101124 */
[C---:B------:R-:W-:Y:S01]  /*6880*/  ISETP.LT.OR P4, PT, R0.reuse, 0x9, !P1 ;  /* 0x000000090000780c */ /* 0x040fe20004f81670 */
[----:B------:R-:W-:Y:S02]  /*6890*/  @!P5 IMAD R27, R27, R155, RZ ;  /* 0x0000009b1b1bd224 */ /* 0x000fe400078e02ff */
[----:B------:R-:W-:Y:S01]  /*68a0*/  @!P3 STG.E.U8 desc[UR36][R4.64+0x1], R25 ;  /* 0x000001190400b986 */ /* 0x000fe2000c101124 */
[----:B------:R-:W-:-:S03]  /*68b0*/  ISETP.LT.OR P3, PT, R0, 0xa, !P1 ;  /* 0x0000000a0000780c */ /* 0x000fc60004f61670 */
[----:B------:R1:W-:Y:S01]  /*68c0*/  @!P2 STG.E.U8 desc[UR36][R6.64], R9 ;  /* 0x000000090600a986 */ /* 0x0003e2000c101124 */
[----:B------:R-:W-:-:S03]  /*68d0*/  ISETP.LT.OR P2, PT, R0, 0x9, !P0 ;  /* 0x000000090000780c */ /* 0x000fc60004741670 */
[----:B------:R-:W-:Y:S01]  /*68e0*/  @!P5 STG.E.U8 desc[UR36][R6.64+0x1], R27 ;  /* 0x0000011b0600d986 */ /* 0x000fe2000c101124 */
[----:B------:R-:W-:Y:S01]  /*68f0*/  ISETP.LT.OR P5, PT, R0, 0xa, !P0 ;  /* 0x0000000a0000780c */ /* 0x000fe200047a1670 */
[----:B------:R-:W-:-:S04]  /*6900*/  @!P4 IMAD R11, R28, R155, RZ ;  /* 0x0000009b1c0bc224 */ /* 0x000fc800078e02ff */
[-C--:B------:R-:W-:Y:S01]  /*6910*/  @!P3 IMAD R29, R29, R155.reuse, RZ ;  /* 0x0000009b1d1db224 */ /* 0x080fe200078e02ff */
[----:B------:R-:W-:Y:S01]  /*6920*/  @!P4 STG.E.U8 desc[UR36][R4.64+0x8], R11 ;  /* 0x0000080b0400c986 */ /* 0x000fe2000c101124 */
[----:B------:R-:W-:Y:S02]  /*6930*/  ISETP.LT.OR P4, PT, R0, 0x11, !P1 ;  /* 0x000000110000780c */ /* 0x000fe40004f81670 */
[-C--:B0-----:R-:W-:Y:S01]  /*6940*/  @!P2 IMAD R3, R30, R155.reuse, RZ ;  /* 0x0000009b1e03a224 */ /* 0x081fe200078e02ff */
[----:B------:R-:W-:Y:S01]  /*6950*/  @!P3 STG.E.U8 desc[UR36][R4.64+0x9], R29 ;  /* 0x0000091d0400b986 */ /* 0x000fe2000c101124 */
[C---:B------:R-:W-:Y:S02]  /*6960*/  ISETP.LT.OR P3, PT, R0.reuse, 0x12, !P1 ;  /* 0x000000120000780c */ /* 0x040fe40004f61670 */
[----:B------:R-:W-:Y:S01]  /*6970*/  @!P5 IMAD R31, R31, R155, RZ ;  /* 0x0000009b1f1fd224 */ /* 0x000fe200078e02ff */
[----:B------:R0:W-:Y:S01]  /*6980*/  @!P2 STG.E.U8 desc[UR36][R6.64+0x8], R3 ;  /* 0x000008030600a986 */ /* 0x0001e2000c101124 */
[----:B------:R-:W-:-:S03]  /*6990*/  ISETP.LT.OR P2, PT, R0, 0x11, !P0 ;  /* 0x000000110000780c */ /* 0x000fc60004741670 */
[----:B------:R-:W-:Y:S01]  /*69a0*/  @!P5 STG.E.U8 desc[UR36][R6.64+0x9], R31 ;  /* 0x0000091f0600d986 */ /* 0x000fe2000c101124 */
[----:B------:R-:W-:Y:S01]  /*69b0*/  ISETP.LT.OR P5, PT, R0, 0x12, !P0 ;  /* 0x000000120000780c */ /* 0x000fe200047a1670 */
[----:B-1----:R-:W-:-:S04]  /*69c0*/  @!P4 IMAD R9, R32, R155, RZ ;  /* 0x0000009b2009c224 */ /* 0x002fc800078e02ff */
        /* <DEDUP_REMOVED lines=301> */
[----:B------:R1:W-:Y:S01]  /*7ca0*/  @!P4 STG.E.U8 desc[UR36][R4.64+0xd8], R11 ;  /* 0x0000d80b0400c986 */ /* 0x0003e2000c101124 */
        /* <DEDUP_REMOVED lines=13> */
[-C--:B-1----:R-:W-:Y:S01]  /*7d80*/  @!P2 IMAD R11, R138, R155.reuse, RZ ;  /* 0x0000009b8a0ba224 */ /* 0x082fe200078e02ff */
[----:B------:R-:W-:Y:S01]  /*7d90*/  @!P3 STG.E.U8 desc[UR36][R4.64+0xe1], R137 ;  /* 0x0000e1890400b986 */ /* 0x000fe2000c101124 */
[C---:B------:R-:W-:Y:S02]  /*7da0*/  ISETP.LT.OR P3, PT, R0.reuse, 0xea, !P1 ;  /* 0x000000ea0000780c */ /* 0x040fe40004f61670 */
[----:B------:R-:W-:Y:S01]  /*7db0*/  @!P5 IMAD R139, R139, R155, RZ ;  /* 0x0000009b8b8bd224 */ /* 0x000fe200078e02ff */
[----:B------:R1:W-:Y:S01]  /*7dc0*/  @!P2 STG.E.U8 desc[UR36][R6.64+0xe0], R11 ;  /* 0x0000e00b0600a986 */ /* 0x0003e2000c101124 */
[----:B------:R-:W-:-:S03]  /*7dd0*/  ISETP.LT.OR P2, PT, R0, 0xe9, !P0 ;  /* 0x000000e90000780c */ /* 0x000fc60004741670 */
[----:B------:R-:W-:Y:S01]  /*7de0*/  @!P5 STG.E.U8 desc[UR36][R6.64+0xe1], R139 ;  /* 0x0000e18b0600d986 */ /* 0x000fe2000c101124 */
[----:B------:R-:W-:Y:S01]  /*7df0*/  ISETP.LT.OR P5, PT, R0, 0xea, !P0 ;  /* 0x000000ea0000780c */ /* 0x000fe200047a1670 */
[----:B0-----:R-:W-:-:S04]  /*7e00*/  @!P4 IMAD R3, R140, R155, RZ ;  /* 0x0000009b8c03c224 */ /* 0x001fc800078e02ff */
[-C--:B------:R-:W-:Y:S01]  /*7e10*/  @!P3 IMAD R141, R141, R155.reuse, RZ ;  /* 0x0000009b8d8db224 */ /* 0x080fe200078e02ff */
[----:B------:R0:W-:Y:S01]  /*7e20*/  @!P4 STG.E.U8 desc[UR36][R4.64+0xe8], R3 ;  /* 0x0000e8030400c986 */ /* 0x0001e2000c101124 */
[----:B------:R-:W-:Y:S02]  /*7e30*/  ISETP.LT.OR P4, PT, R0, 0xf2, !P1 ;  /* 0x000000f20000780c */ /* 0x000fe40004f81670 */
[-C--:B---3--:R-:W-:Y:S01]  /*7e40*/  @!P2 IMAD R9, R142, R155.reuse, RZ ;  /* 0x0000009b8e09a224 */ /* 0x088fe200078e02ff */
[----:B------:R-:W-:Y:S01]  /*7e50*/  @!P3 STG.E.U8 desc[UR36][R4.64+0xe9], R141 ;  /* 0x0000e98d0400b986 */ /* 0x000fe2000c101124 */
[C---:B------:R-:W-:Y:S02]  /*7e60*/  ISETP.LT.OR P3, PT, R0.reuse, 0xf1, !P1 ;  /* 0x000000f10000780c */ /* 0x040fe40004f61670 */
[----:B------:R-:W-:Y:S01]  /*7e70*/  @!P5 IMAD R143, R143, R155, RZ ;  /* 0x0000009b8f8fd224 */ /* 0x000fe200078e02ff */
[----:B------:R-:W-:Y:S01]  /*7e80*/  @!P2 STG.E.U8 desc[UR36][R6.64+0xe8], R9 ;  /* 0x0000e8090600a986 */ /* 0x000fe2000c101124 */
[----:B------:R-:W-:-:S03]  /*7e90*/  ISETP.LT.OR P2, PT, R0, 0xf1, !P0 ;  /* 0x000000f10000780c */ /* 0x000fc60004741670 */
[----:B------:R-:W-:Y:S01]  /*7ea0*/  @!P5 STG.E.U8 desc[UR36][R6.64+0xe9], R143 ;  /* 0x0000e98f0600d986 */ /* 0x000fe2000c101124 */
[----:B------:R-:W-:Y:S01]  /*7eb0*/  ISETP.LT.OR P5, PT, R0, 0xf9, !P0 ;  /* 0x000000f90000780c */ /* 0x000fe200047a1670 */
[----:B------:R-:W-:-:S04]  /*7ec0*/  @!P4 IMAD R145, R145, R155, RZ ;  /* 0x0000009b9191c224 */ /* 0x000fc800078e02ff */
[-C--:B-1----:R-:W-:Y:S01]  /*7ed0*/  @!P3 IMAD R11, R144, R155.reuse, RZ ;  /* 0x0000009b900bb224 */ /* 0x082fe200078e02ff */
[----:B------:R-:W-:Y:S01]  /*7ee0*/  @!P4 STG.E.U8 desc[UR36][R4.64+0xf1], R145 ;  /* 0x0000f1910400c986 */ /* 0x000fe2000c101124 */
[C---:B------:R-:W-:Y:S02]  /*7ef0*/  ISETP.LT.OR P4, PT, R0.reuse, 0xf2, !P0 ;  /* 0x000000f20000780c */ /* 0x040fe40004781670 */
[C---:B------:R-:W-:Y:S01]  /*7f00*/  ISETP.LT.OR P0, PT, R0.reuse, 0xfa, !P0 ;  /* 0x000000fa0000780c */ /* 0x040fe20004701670 */
[----:B------:R1:W-:Y:S01]  /*7f10*/  @!P3 STG.E.U8 desc[UR36][R4.64+0xf0], R11 ;  /* 0x0000f00b0400b986 */ /* 0x0003e2000c101124 */
[----:B------:R-:W-:Y:S01]  /*7f20*/  ISETP.LT.OR P3, PT, R0, 0xf9, !P1 ;  /* 0x000000f90000780c */ /* 0x000fe20004f61670 */
[----:B0-----:R-:W-:Y:S01]  /*7f30*/  @!P2 IMAD R3, R146, R155, RZ ;  /* 0x0000009b9203a224 */ /* 0x001fe200078e02ff */
[----:B------:R-:W-:-:S04]  /*7f40*/  ISETP.LT.OR P1, PT, R0, 0xfa, !P1 ;  /* 0x000000fa0000780c */ /* 0x000fc80004f21670 */
[----:B------:R0:W-:Y:S03]  /*7f50*/  @!P2 STG.E.U8 desc[UR36][R6.64+0xf0], R3 ;  /* 0x0000f0030600a986 */ /* 0x0001e6000c101124 */
[-C--:B------:R-:W-:Y:S02]  /*7f60*/  @!P4 IMAD R147, R147, R155.reuse, RZ ;  /* 0x0000009b9393c224 */ /* 0x080fe400078e02ff */
[-C--:B-1----:R-:W-:Y:S02]  /*7f70*/  @!P5 IMAD R11, R150, R155.reuse, RZ ;  /* 0x0000009b960bd224 */ /* 0x082fe400078e02ff */
[-C--:B------:R-:W-:Y:S01]  /*7f80*/  @!P3 IMAD R9, R148, R155.reuse, RZ ;  /* 0x0000009b9409b224 */ /* 0x080fe200078e02ff */
[----:B------:R0:W-:Y:S01]  /*7f90*/  @!P4 STG.E.U8 desc[UR36][R6.64+0xf1], R147 ;  /* 0x0000f1930600c986 */ /* 0x0001e2000c101124 */
[-C--:B------:R-:W-:Y:S02]  /*7fa0*/  @!P1 IMAD R149, R149, R155.reuse, RZ ;  /* 0x0000009b95959224 */ /* 0x080fe400078e02ff */
[----:B------:R-:W-:Y:S01]  /*7fb0*/  @!P0 IMAD R151, R151, R155, RZ ;  /* 0x0000009b97978224 */ /* 0x000fe200078e02ff */
[----:B------:R0:W-:Y:S04]  /*7fc0*/  @!P3 STG.E.U8 desc[UR36][R4.64+0xf8], R9 ;  /* 0x0000f8090400b986 */ /* 0x0001e8000c101124 */
[----:B------:R0:W-:Y:S04]  /*7fd0*/  @!P1 STG.E.U8 desc[UR36][R4.64+0xf9], R149 ;  /* 0x0000f99504009986 */ /* 0x0001e8000c101124 */
[----:B------:R0:W-:Y:S04]  /*7fe0*/  @!P5 STG.E.U8 desc[UR36][R6.64+0xf8], R11 ;  /* 0x0000f80b0600d986 */ /* 0x0001e8000c101124 */
[----:B------:R0:W-:Y:S02]  /*7ff0*/  @!P0 STG.E.U8 desc[UR36][R6.64+0xf9], R151 ;  /* 0x0000f99706008986 */ /* 0x0001e4000c101124 */
.L_x_292:
[----:B------:R-:W-:Y:S05]  /*8000*/  BSYNC B0 ;  /* 0x0000000000007941 */ /* 0x000fea0003800000 */
.L_x_34:
[----:B------:R-:W-:Y:S01]  /*8010*/  ULDC UR4, c[0x0][0xc] ;  /* 0x0000030000047ab9 */ /* 0x000fe20000000800 */
[----:B------:R-:W-:Y:S01]  /*8020*/  ULDC UR5, c[0x0][0x10] ;  /* 0x0000040000057ab9 */ /* 0x000fe20000000800 */
[----:B01----:R-:W0:Y:S01]  /*8030*/  LDC R3, c[0x0][0x14] ;  /* 0x00000500ff037b82 */ /* 0x003e220000000800 */
[----:B------:R-:W-:Y:S01]  /*8040*/  UIMAD.WIDE.U32 UR4, UR4, UR5, URZ ;  /* 0x00000005040472a5 */ /* 0x000fe2000f8e003f */
[----:B------:R-:W-:Y:S01]  /*8050*/  PRMT R0, RZ, 0x7610, R0 ;  /* 0x00007610ff007816 */ /* 0x000fe20000000000 */
[----:B------:R-:W-:Y:S02]  /*8060*/  IMAD.MOV.U32 R153, RZ, RZ, -0x1 ;  /* 0xffffffffff997424 */ /* 0x000fe400078e00ff */
[----:B------:R-:W-:Y:S02]  /*8070*/  IMAD.MOV.U32 R22, RZ, RZ, -0x1 ;  /* 0xffffffffff167424 */ /* 0x000fe400078e00ff */
[----:B0-----:R-:W-:-:S04]  /*8080*/  IMAD.WIDE.U32 R16, R3, UR4, R16 ;  /* 0x0000000403107c25 */ /* 0x001fc8000f8e0010 */
[----:B------:R-:W-:Y:S01]  /*8090*/  IMAD R3, R3, UR5, RZ ;  /* 0x0000000503037c24 */ /* 0x000fe2000f8e02ff */
[----:B------:R-:W-:Y:S02]  /*80a0*/  ULDC.64 UR4, c[0x0][0x650] ;  /* 0x0001940000047ab9 */ /* 0x000fe40000000a00 */
[----:B------:R-:W-:Y:S01]  /*80b0*/  ISETP.GE.U32.AND P0, PT, R16, UR4, PT ;  /* 0x0000000410007c0c */ /* 0x000fe2000bf06070 */
[----:B------:R-:W-:-:S05]  /*80c0*/  IMAD.IADD R17, R17, 0x1, R3 ;  /* 0x0000000111117824 */ /* 0x000fca00078e0203 */
[----:B------:R-:W-:-:S13]  /*80d0*/  ISETP.GE.U32.AND.EX P0, PT, R17, UR5, PT, P0 ;  /* 0x0000000511007c0c */ /* 0x000fda000bf06100 */
[----:B------:R-:W-:Y:S05]  /*80e0*/  @P0 BRA `(.L_x_293) ;  /* 0x0000000400640947 */ /* 0x000fea0003800000 */
[----:B------:R-:W0:Y:S01]  /*80f0*/  S2R R12, SR_CTAID.X ;  /* 0x00000000000c7919 */ /* 0x000e220000002500 */
[----:B------:R-:W1:Y:S01]  /*8100*/  LDC.64 R10, c[0x0][0x628] ;  /* 0x00018a00ff0a7b82 */ /* 0x000e620000000a00 */
[----:B------:R-:W-:Y:S01]  /*8110*/  ULDC UR4, c[0x0][0x150] ;  /* 0x0000540000047ab9 */ /* 0x000fe20000000800 */
[----:B------:R-:W-:Y:S01]  /*8120*/  IMAD.MOV.U32 R8, RZ, RZ, R16 ;  /* 0x000000ffff087224 */ /* 0x000fe200078e0010 */
[----:B------:R-:W0:Y:S01]  /*8130*/  S2R R24, SR_CTAID.Y ;  /* 0x0000000000187919 */ /* 0x000e220000002600 */
[----:B------:R-:W-:-:S04]  /*8140*/  IMAD.MOV.U32 R9, RZ, RZ, R17 ;  /* 0x000000ffff097224 */ /* 0x000fc800078e0011 */
[----:B------:R-:W2:Y:S08]  /*8150*/  LDC R21, c[0x0][0x144] ;  /* 0x00005100ff157b82 */ /* 0x000eb00000000800 */
[----:B------:R-:W2:Y:S08]  /*8160*/  LDC R0, c[0x0][0x630] ;  /* 0x00018c00ff007b82 */ /* 0x000eb00000000800 */
[----:B------:R-:W2:Y:S01]  /*8170*/  LDC.64 R14, c[0x0][0x620] ;  /* 0x00018800ff0e7b82 */ /* 0x000ea20000000a00 */
[----:B-1----:R-:W-:-:S04]  /*8180*/  ISETP.NE.U32.AND P0, PT, R10, RZ, PT ;  /* 0x000000ff0a00720c */ /* 0x002fc80003f05070 */
[----:B------:R-:W-:Y:S02]  /*8190*/  ISETP.NE.AND.EX P0, PT, R11, RZ, PT, P0 ;  /* 0x000000ff0b00720c */ /* 0x000fe40003f05300 */
[----:B0-----:R-:W-:-:S05]  /*81a0*/  I2FP.F32.U32 R3, R12 ;  /* 0x0000000c00037245 */ /* 0x001fca0000201000 */
[----:B------:R-:W-:-:S04]  /*81b0*/  FMUL R3, R3, UR4 ;  /* 0x0000000403037c20 */ /* 0x000fc80008400000 */
[----:B------:R0:W1:Y:S02]  /*81c0*/  F2I.U32.TRUNC.NTZ R20, R3 ;  /* 0x0000000300147305 */ /* 0x000064000020f000 */
[----:B------:R-:W-:Y:S05]  /*81d0*/  @!P0 BRA `(.L_x_294) ;  /* 0x0000000000288947 */ /* 0x000fea0003800000 */
[----:B0-----:R-:W0:Y:S02]  /*81e0*/  LDC R3, c[0x0][0x634] ;  /* 0x00018d00ff037b82 */ /* 0x001e240000000800 */
[----:B0-----:R-:W-:-:S05]  /*81f0*/  IADD3 R3, P0, R16, R3, RZ ;  /* 0x0000000310037210 */ /* 0x001fca0007f1e0ff */
[----:B------:R-:W-:-:S04]  /*8200*/  IMAD.X R13, RZ, RZ, R17, P0 ;  /* 0x000000ffff0d7224 */ /* 0x000fc800000e0611 */
[----:B---3--:R-:W-:-:S04]  /*8210*/  IMAD.WIDE.U32 R4, R13, R10, RZ ;  /* 0x0000000a0d047225 */ /* 0x008fc800078e00ff */
[----:B----4-:R-:W-:-:S04]  /*8220*/  IMAD.WIDE.U32 R6, P0, R3, R11, R4 ;  /* 0x0000000b03067225 */ /* 0x010fc80007800004 */
[----:B------:R-:W-:-:S04]  /*8230*/  IMAD.WIDE.U32 R4, R3, R10, RZ ;  /* 0x0000000a03047225 */ /* 0x000fc800078e00ff */
[----:B------:R-:W-:Y:S01]  /*8240*/  IMAD.X R9, RZ, RZ, RZ, P0 ;  /* 0x000000ffff097224 */ /* 0x000fe200000e06ff */
[----:B------:R-:W-:Y:S01]  /*8250*/  IADD3 RZ, P0, R5, R6, RZ ;  /* 0x0000000605ff7210 */ /* 0x000fe20007f1e0ff */
[----:B------:R-:W-:-:S04]  /*8260*/  IMAD.MOV.U32 R8, RZ, RZ, R7 ;  /* 0x000000ffff087224 */ /* 0x000fc800078e0007 */
[----:B------:R-:W-:-:S08]  /*8270*/  IMAD.WIDE.U32.X R8, R13, R11, R8, P0 ;  /* 0x0000000b0d087225 */ /* 0x000fd000000e0408 */
.L_x_294:
[----:B------:R-:W3:Y:S01]  /*8280*/  LDC.64 R28, c[0x0][0x640] ;  /* 0x00019000ff1c7b82 */ /* 0x000ee20000000a00 */
[-CC-:B--2---:R-:W-:Y:S01]  /*8290*/  SHF.R.U64 R22, R8, R0.reuse, R9.reuse ;  /* 0x0000000008167219 */ /* 0x184fe20000001209 */
[----:B-1----:R-:W-:Y:S01]  /*82a0*/  IMAD.MOV R20, RZ, RZ, -R20 ;  /* 0x000000ffff147224 */ /* 0x002fe200078e0a14 */
[----:B------:R-:W-:Y:S01]  /*82b0*/  SHF.R.U32.HI R0, RZ, R0, R9 ;  /* 0x00000000ff007219 */ /* 0x000fe20000011609 */
[----:B------:R-:W-:Y:S01]  /*82c0*/  ULDC UR4, c[0x0][0x154] ;  /* 0x0000550000047ab9 */ /* 0x000fe20000000800 */
[----:B0-----:R-:W-:Y:S01]  /*82d0*/  IADD3 R3, P0, RZ, -R22, RZ ;  /* 0x80000016ff037210 */ /* 0x001fe20007f1e0ff */
[----:B------:R-:W-:Y:S02]  /*82e0*/  IMAD R21, R21, R20, R12 ;  /* 0x0000001415157224 */ /* 0x000fe400078e020c */
[----:B----4-:R-:W0:Y:S01]  /*82f0*/  LDC R6, c[0x0][0x618] ;  /* 0x00018600ff067b82 */ /* 0x010e220000000800 */
[----:B------:R-:W-:Y:S02]  /*8300*/  IMAD.MOV.U32 R7, RZ, RZ, 0x1 ;  /* 0x00000001ff077424 */ /* 0x000fe400078e00ff */
[----:B---3--:R-:W-:-:S04]  /*8310*/  IMAD.X R5, RZ, RZ, ~R0, P0 ;  /* 0x000000ffff057224 */ /* 0x008fc800000e0e00 */
[-C--:B------:R-:W-:Y:S01]  /*8320*/  IMAD R0, R5, R14.reuse, RZ ;  /* 0x0000000e05007224 */ /* 0x080fe200078e02ff */
[----:B------:R-:W1:Y:S01]  /*8330*/  LDC R8, c[0x0][0x608] ;  /* 0x00018200ff087b82 */ /* 0x000e620000000800 */
[----:B------:R-:W-:-:S04]  /*8340*/  IMAD.WIDE.U32 R4, R3, R14, R16 ;  /* 0x0000000e03047225 */ /* 0x000fc800078e0010 */
[----:B------:R-:W-:Y:S01]  /*8350*/  IMAD R3, R3, R15, R0 ;  /* 0x0000000f03037224 */ /* 0x000fe200078e0200 */
[----:B------:R-:W-:Y:S02]  /*8360*/  I2FP.F32.U32 R0, R24 ;  /* 0x0000001800007245 */ /* 0x000fe40000201000 */
[----:B------:R-:W2:Y:S01]  /*8370*/  LDC R26, c[0x0][0x658] ;  /* 0x00019600ff1a7b82 */ /* 0x000ea20000000800 */
[----:B------:R-:W-:Y:S01]  /*8380*/  IMAD.IADD R3, R5, 0x1, R3 ;  /* 0x0000000105037824 */ /* 0x000fe200078e0203 */
[----:B------:R-:W-:Y:S01]  /*8390*/  ISETP.NE.U32.AND P0, PT, R28, RZ, PT ;  /* 0x000000ff1c00720c */ /* 0x000fe20003f05070 */
[----:B------:R-:W-:Y:S01]  /*83a0*/  FMUL R0, R0, UR4 ;  /* 0x0000000400007c20 */ /* 0x000fe20008400000 */
[----:B------:R-:W-:Y:S02]  /*83b0*/  IMAD.MOV.U32 R5, RZ, RZ, -0x1 ;  /* 0xffffffffff057424 */ /* 0x000fe400078e00ff */
[----:B------:R-:W-:Y:S01]  /*83c0*/  ISETP.NE.AND.EX P0, PT, R29, RZ, PT, P0 ;  /* 0x000000ff1d00720c */ /* 0x000fe20003f05300 */
[----:B------:R3:W4:Y:S01]  /*83d0*/  F2I.U32.TRUNC.NTZ R13, R0 ;  /* 0x00000000000d7305 */ /* 0x000722000020f000 */
[----:B------:R-:W3:Y:S01]  /*83e0*/  LDC R15, c[0x0][0x148] ;  /* 0x00005200ff0f7b82 */ /* 0x000ee20000000800 */
[----:B0-----:R-:W-:-:S02]  /*83f0*/  SHF.R.U64 R12, R4, R6, R3 ;  /* 0x00000006040c7219 */ /* 0x001fc40000001203 */
[----:B------:R-:W-:-:S05]  /*8400*/  SHF.R.U32.HI R3, RZ, R6, R3 ;  /* 0x00000006ff037219 */ /* 0x000fca0000011603 */
[----:B------:R-:W0:Y:S01]  /*8410*/  LDC R20, c[0x0][0x600] ;  /* 0x00018000ff147b82 */ /* 0x000e220000000800 */
[-CC-:B-1----:R-:W-:Y:S02]  /*8420*/  SHF.R.U64 R10, R12, R8.reuse, R3.reuse ;  /* 0x000000080c0a7219 */ /* 0x182fe40000001203 */
[----:B------:R-:W-:-:S05]  /*8430*/  SHF.R.U32.HI R3, RZ, R8, R3 ;  /* 0x00000008ff037219 */ /* 0x000fca0000011603 */
[----:B------:R-:W1:Y:S01]  /*8440*/  LDC R27, c[0x0][0x648] ;  /* 0x00019200ff1b7b82 */ /* 0x000e620000000800 */
[-C--:B--2---:R-:W-:Y:S02]  /*8450*/  SHF.L.U32 R4, R5, R26.reuse, RZ ;  /* 0x0000001a05047219 */ /* 0x084fe400000006ff */
[--C-:B------:R-:W-:Y:S02]  /*8460*/  SHF.R.U64 R14, R10, R26, R3.reuse ;  /* 0x0000001a0a0e7219 */ /* 0x100fe40000001203 */
[----:B------:R-:W-:Y:S02]  /*8470*/  LOP3.LUT R25, RZ, R4, RZ, 0x33, !PT ;  /* 0x00000004ff197212 */ /* 0x000fe400078e33ff */
[-C--:B------:R-:W-:Y:S01]  /*8480*/  SHF.R.U32.HI R5, RZ, R26.reuse, R3 ;  /* 0x0000001aff057219 */ /* 0x080fe20000011603 */
[----:B------:R-:W2:Y:S01]  /*8490*/  LDC R30, c[0x0][0x638] ;  /* 0x00018e00ff1e7b82 */ /* 0x000ea20000000800 */
[----:B------:R-:W-:Y:S01]  /*84a0*/  SHF.L.U32 R154, R7, R26, RZ ;  /* 0x0000001a079a7219 */ /* 0x000fe200000006ff */
[----:B------:R-:W-:-:S06]  /*84b0*/  IMAD.MOV.U32 R4, RZ, RZ, R14 ;  /* 0x000000ffff047224 */ /* 0x000fcc00078e000e */
[----:B------:R-:W0:Y:S01]  /*84c0*/  LDC R31, c[0x0][0x610] ;  /* 0x00018400ff1f7b82 */ /* 0x000e220000000800 */
[----:B----4-:R-:W-:Y:S05]  /*84d0*/  @!P0 BRA `(.L_x_295) ;  /* 0x0000000000288947 */ /* 0x010fea0003800000 */
        /* <DEDUP_REMOVED lines=10> */
.L_x_295:
[----:B------:R-:W-:Y:S01]  /*8580*/  ISETP.NE.AND P0, PT, R2, 0x1, PT ;  /* 0x000000010200780c */ /* 0x000fe20003f05270 */
[----:B0-----:R-:W-:Y:S01]  /*8590*/  VIADD R7, R20, 0xffffffff ;  /* 0xffffffff14077836 */ /* 0x001fe20000000000 */
[----:B-1-3--:R-:W-:Y:S01]  /*85a0*/  SHF.R.U64 R0, R4, R27, R5 ;  /* 0x0000001b04007219 */ /* 0x00afe20000001205 */
[----:B------:R-:W-:Y:S01]  /*85b0*/  IMAD.MOV R13, RZ, RZ, -R13 ;  /* 0x000000ffff0d7224 */ /* 0x000fe200078e0a0d */
[----:B------:R-:W-:Y:S01]  /*85c0*/  LOP3.LUT R5, R10, R25, RZ, 0xc0, !PT ;  /* 0x000000190a057212 */ /* 0x000fe200078ec0ff */
[----:B------:R-:W-:Y:S02]  /*85d0*/  IMAD.MOV.U32 R4, RZ, RZ, 0x1 ;  /* 0x00000001ff047424 */ /* 0x000fe400078e00ff */
[----:B------:R-:W-:Y:S02]  /*85e0*/  IMAD.MOV R3, RZ, RZ, -R0 ;  /* 0x000000ffff037224 */ /* 0x000fe400078e0a00 */
[----:B------:R-:W-:Y:S01]  /*85f0*/  IMAD R154, R154, R0, R5 ;  /* 0x000000009a9a7224 */ /* 0x000fe200078e0205 */
[----:B------:R-:W-:Y:S01]  /*8600*/  LOP3.LUT R5, R12, R7, RZ, 0xc0, !PT ;  /* 0x000000070c057212 */ /* 0x000fe200078ec0ff */
[----:B--2---:R-:W-:-:S02]  /*8610*/  IMAD R0, R3, R30, R14 ;  /* 0x0000001e03007224 */ /* 0x004fc400078e020e */
[----:B------:R-:W-:Y:S02]  /*8620*/  @P0 IMAD R21, R15, R13, R24 ;  /* 0x0000000d0f150224 */ /* 0x000fe400078e0218 */
[----:B------:R-:W-:Y:S01]  /*8630*/  IMAD R3, R0, R20, R5 ;  /* 0x0000001400037224 */ /* 0x000fe200078e0205 */
[----:B------:R-:W-:Y:S01]  /*8640*/  PRMT R0, R4, 0x7610, R0 ;  /* 0x0000761004007816 */ /* 0x000fe20000000000 */
[----:B------:R-:W-:-:S05]  /*8650*/  IMAD R154, R154, R31, R21 ;  /* 0x0000001f9a9a7224 */ /* 0x000fca00078e0215 */
[----:B------:R-:W-:Y:S02]  /*8660*/  SEL R153, R3, R154, !P0 ;  /* 0x0000009a03997207 */ /* 0x000fe40004000000 */
[----:B------:R-:W-:-:S07]  /*8670*/  SEL R154, R154, R3, !P0 ;  /* 0x000000039a9a7207 */ /* 0x000fce0004000000 */
.L_x_293:
[----:B------:R-:W-:-:S13]  /*8680*/  LOP3.LUT P0, RZ, R0, 0xff, RZ, 0xc0, !PT ;  /* 0x000000ff00ff7812 */ /* 0x000fda000780c0ff */
[----:B------:R-:W-:Y:S05]  /*8690*/  @P0 BRA `(.L_x_296) ;  /* 0xffffff8800cc0947 */ /* 0x000fea000383ffff */
[----:B------:R-:W-:Y:S05]  /*86a0*/  EXIT ;  /* 0x000000000000794d */ /* 0x000fea0003800000 */
.L_x_7:
[----:B0-----:R-:W-:Y:S01]  /*86b0*/  ULDC.64 UR4, c[0x0][0x650] ;  /* 0x0001940000047ab9 */ /* 0x001fe20000000a00 */
        /* <DEDUP_REMOVED lines=25> */
.L_x_298:
[----:B------:R-:W0:Y:S01]  /*8850*/  LDC.64 R28, c[0x0][0x640] ;  /* 0x00019000ff1c7b82 */ /* 0x000e220000000a00 */
[-CC-:B------:R-:W-:Y:S01]  /*8860*/  SHF.R.U64 R22, R12, R6.reuse, R13.reuse ;  /* 0x000000060c167219 */ /* 0x180fe2000000120d */
[----:B------:R-:W-:Y:S01]  /*8870*/  IMAD.MOV.U32 R30, RZ, RZ, 0x1 ;  /* 0x00000001ff1e7424 */ /* 0x000fe200078e00ff */
[----:B------:R-:W-:Y:S02]  /*8880*/  SHF.R.U32.HI R6, RZ, R6, R13 ;  /* 0x00000006ff067219 */ /* 0x000fe4000001160d */
        /* <DEDUP_REMOVED lines=8> */
[----:B------:R-:W-:Y:S01]  /*8910*/  IMAD.IADD R9, R9, 0x1, R11 ;  /* 0x0000000109097824 */ /* 0x000fe200078e020b */
[----:B0-----:R-:W-:-:S04]  /*8920*/  ISETP.NE.U32.AND P0, PT, R28, RZ, PT ;  /* 0x000000ff1c00720c */ /* 0x001fc80003f05070 */
[----:B------:R-:W-:Y:S02]  /*8930*/  ISETP.NE.AND.EX P0, PT, R29, RZ, PT, P0 ;  /* 0x000000ff1d00720c */ /* 0x000fe40003f05300 */
[----:B------:R-:W0:Y:S01]  /*8940*/  LDC R20, c[0x0][0x600] ;  /* 0x00018000ff147b82 */ /* 0x000e220000000800 */
[-CC-:B-1----:R-:W-:Y:S01]  /*8950*/  SHF.R.U64 R14, R8, R10.reuse, R9.reuse ;  /* 0x0000000a080e7219 */ /* 0x182fe20000001209 */
[----:B------:R-:W-:Y:S01]  /*8960*/  IMAD.MOV.U32 R8, RZ, RZ, -0x1 ;  /* 0xffffffffff087424 */ /* 0x000fe200078e00ff */
[----:B------:R-:W-:-:S05]  /*8970*/  SHF.R.U32.HI R9, RZ, R10, R9 ;  /* 0x0000000aff097219 */ /* 0x000fca0000011609 */
[----:B------:R-:W1:Y:S01]  /*8980*/  LDC R24, c[0x0][0x648] ;  /* 0x00019200ff187b82 */ /* 0x000e620000000800 */
[-CC-:B--2---:R-:W-:Y:S02]  /*8990*/  SHF.R.U64 R23, R14, R12.reuse, R9.reuse ;  /* 0x0000000c0e177219 */ /* 0x184fe40000001209 */
[----:B------:R-:W-:-:S05]  /*89a0*/  SHF.R.U32.HI R6, RZ, R12, R9 ;  /* 0x0000000cff067219 */ /* 0x000fca0000011609 */
[----:B------:R-:W2:Y:S01]  /*89b0*/  LDC R26, c[0x0][0x638] ;  /* 0x00018e00ff1a7b82 */ /* 0x000ea20000000800 */
[-C--:B---3--:R-:W-:Y:S02]  /*89c0*/  SHF.L.U32 R8, R8, R27.reuse, RZ ;  /* 0x0000001b08087219 */ /* 0x088fe400000006ff */
[-CC-:B------:R-:W-:Y:S02]  /*89d0*/  SHF.R.U64 R25, R23, R27.reuse, R6.reuse ;  /* 0x0000001b17197219 */ /* 0x180fe40000001206 */
[----:B------:R-:W-:Y:S02]  /*89e0*/  LOP3.LUT R32, RZ, R8, RZ, 0x33, !PT ;  /* 0x00000008ff207212 */ /* 0x000fe400078e33ff */
[----:B------:R-:W-:Y:S01]  /*89f0*/  SHF.R.U32.HI R9, RZ, R27, R6 ;  /* 0x0000001bff097219 */ /* 0x000fe20000011606 */
[----:B------:R-:W3:Y:S01]  /*8a00*/  LDC R31, c[0x0][0x610] ;  /* 0x00018400ff1f7b82 */ /* 0x000ee20000000800 */
[----:B------:R-:W-:Y:S01]  /*8a10*/  IMAD.MOV.U32 R8, RZ, RZ, R25 ;  /* 0x000000ffff087224 */ /* 0x000fe200078e0019 */
[----:B------:R-:W-:Y:S06]  /*8a20*/  @!P0 BRA `(.L_x_299) ;  /* 0x0000000000288947 */ /* 0x000fec0003800000 */
        /* <DEDUP_REMOVED lines=10> */
.L_x_299:
[----:B------:R-:W-:Y:S01]  /*8ad0*/  ISETP.NE.AND P0, PT, R2, 0x1, PT ;  /* 0x000000010200780c */ /* 0x000fe20003f05270 */
[----:B------:R-:W-:Y:S01]  /*8ae0*/  IMAD.MOV.U32 R13, RZ, RZ, R22 ;  /* 0x000000ffff0d7224 */ /* 0x000fe200078e0016 */
[----:B-1----:R-:W-:Y:S01]  /*8af0*/  SHF.R.U64 R6, R8, R24, R9 ;  /* 0x0000001808067219 */ /* 0x002fe20000001209 */
[----:B0-----:R-:W-:Y:S01]  /*8b00*/  VIADD R9, R20, 0xffffffff ;  /* 0xffffffff14097836 */ /* 0x001fe20000000000 */
[----:B------:R-:W-:Y:S02]  /*8b10*/  SHF.L.U32 R30, R30, R27, RZ ;  /* 0x0000001b1e1e7219 */ /* 0x000fe400000006ff */
[----:B------:R-:W-:Y:S01]  /*8b20*/  LOP3.LUT R5, R23, R32, RZ, 0xc0, !PT ;  /* 0x0000002017057212 */ /* 0x000fe200078ec0ff */
[----:B------:R-:W-:-:S04]  /*8b30*/  IMAD.MOV R8, RZ, RZ, -R6 ;  /* 0x000000ffff087224 */ /* 0x000fc800078e0a06 */
[----:B------:R-:W-:Y:S01]  /*8b40*/  IMAD R6, R30, R6, R5 ;  /* 0x000000061e067224 */ /* 0x000fe200078e0205 */
[----:B------:R-:W-:Y:S01]  /*8b50*/  LOP3.LUT R5, R14, R9, RZ, 0xc0, !PT ;  /* 0x000000090e057212 */ /* 0x000fe200078ec0ff */
[----:B------:R-:W-:Y:S02]  /*8b60*/  @P0 IMAD R3, R7, R21, R4 ;  /* 0x0000001507030224 */ /* 0x000fe400078e0204 */
[----:B--2---:R-:W-:Y:S02]  /*8b70*/  IMAD R4, R8, R26, R25 ;  /* 0x0000001a08047224 */ /* 0x004fe400078e0219 */
[----:B---3--:R-:W-:Y:S02]  /*8b80*/  IMAD R3, R6, R31, R3 ;  /* 0x0000001f06037224 */ /* 0x008fe400078e0203 */
[----:B------:R-:W-:Y:S02]  /*8b90*/  IMAD R4, R4, R20, R5 ;  /* 0x0000001404047224 */ /* 0x000fe400078e0205 */
[----:B------:R-:W-:-:S03]  /*8ba0*/  IMAD.MOV.U32 R6, RZ, RZ, 0x1 ;  /* 0x00000001ff067424 */ /* 0x000fc600078e00ff */
[----:B------:R-:W-:Y:S02]  /*8bb0*/  SEL R20, R4, R3, !P0 ;  /* 0x0000000304147207 */ /* 0x000fe40004000000 */
[----:B------:R-:W-:-:S07]  /*8bc0*/  SEL R11, R3, R4, !P0 ;  /* 0x00000004030b7207 */ /* 0x000fce0004000000 */
.L_x_297:
[----:B------:R-:W-:-:S08]  /*8bd0*/  NOP ;  /* 0x0000000000007918 */ /* 0x000fd00000000000 */
[----:B------:R-:W0:-:S00]  /*8be0*/  USETMAXREG.DEALLOC.CTAPOOL 0x28 ;  /* 0x00000028000079c8 */ /* 0x000e0000080e0500 */
[----:B0-----:R-:W-:-:S13]  /*8bf0*/  ISETP.NE.AND P0, PT, R0, RZ, PT ;  /* 0x000000ff0000720c */ /* 0x001fda0003f05270 */
[----:B------:R-:W-:Y:S05]  /*8c00*/  @P0 EXIT ;  /* 0x000000000000094d */ /* 0x000fea0003800000 */
[----:B------:R-:W-:Y:S01]  /*8c10*/  LOP3.LUT P0, RZ, R6, 0xff, RZ, 0xc0, !PT ;  /* 0x000000ff06ff7812 */ /* 0x000fe2000780c0ff */
[----:B------:R-:W-:Y:S02]  /*8c20*/  IMAD.MOV.U32 R0, RZ, RZ, 0x1 ;  /* 0x00000001ff007424 */ /* 0x000fe400078e00ff */
[----:B------:R-:W-:-:S10]  /*8c30*/  IMAD.MOV.U32 R12, RZ, RZ, RZ ;  /* 0x000000ffff0c7224 */ /* 0x000fd400078e00ff */
[----:B------:R-:W-:Y:S05]  /*8c40*/  @!P0 BRA `(.L_x_300) ;  /* 0x0000000c00788947 */ /* 0x000fea0003800000 */
[----:B------:R-:W0:Y:S01]  /*8c50*/  LDC R0, c[0x0][0x28c] ;  /* 0x0000a300ff007b82 */ /* 0x000e220000000800 */
[----:B------:R-:W-:Y:S01]  /*8c60*/  ULDC UR5, c[0x0][0x658] ;  /* 0x0001960000057ab9 */ /* 0x000fe20000000800 */
[----:B------:R-:W-:Y:S01]  /*8c70*/  UMOV UR11, 0xffffffff ;  /* 0xffffffff000b7882 */ /* 0x000fe20000000000 */
[----:B------:R-:W-:Y:S01]  /*8c80*/  UMOV UR15, 0x1 ;  /* 0x00000001000f7882 */ /* 0x000fe20000000000 */
[----:B------:R-:W-:Y:S01]  /*8c90*/  USHF.L.U32 UR11, UR11, UR5, URZ ;  /* 0x000000050b0b7299 */ /* 0x000fe2000800063f */
[----:B------:R-:W-:Y:S01]  /*8ca0*/  BSSY B0, `(.L_x_300) ;  /* 0x00000d8000007945 */ /* 0x000fe20003800000 */
[----:B------:R-:W-:Y:S01]  /*8cb0*/  ULDC UR9, c[0x0][0xc] ;  /* 0x0000030000097ab9 */ /* 0x000fe20000000800 */
[----:B------:R-:W-:Y:S01]  /*8cc0*/  ULDC UR12, c[0x0][0x10] ;  /* 0x00000400000c7ab9 */ /* 0x000fe20000000800 */
[----:B------:R-:W1:Y:S01]  /*8cd0*/  S2UR UR8, SR_CgaCtaId ;  /* 0x00000000000879c3 */ /* 0x000e620000008800 */
[----:B------:R-:W-:Y:S01]  /*8ce0*/  USHF.L.U32 UR5, UR15, UR5, URZ ;  /* 0x000000050f057299 */ /* 0x000fe2000800063f */
[----:B------:R-:W-:Y:S01]  /*8cf0*/  IMAD.MOV.U32 R10, RZ, RZ, 0x1 ;  /* 0x00000001ff0a7424 */ /* 0x000fe200078e00ff */
[----:B------:R-:W-:Y:S01]  /*8d00*/  LOP3.LUT R9, R19, 0x2, RZ, 0xfc, !PT ;  /* 0x0000000213097812 */ /* 0x000fe200078efcff */
[----:B------:R-:W-:Y:S01]  /*8d10*/  IMAD.MOV.U32 R12, RZ, RZ, RZ ;  /* 0x000000ffff0c7224 */ /* 0x000fe200078e00ff */
[----:B------:R-:W-:Y:S01]  /*8d20*/  ULDC UR4, c[0x0][0x600] ;  /* 0x0001800000047ab9 */ /* 0x000fe20000000800 */
[----:B------:R-:W-:Y:S01]  /*8d30*/  UMOV UR20, 0x5 ;  /* 0x0000000500147882 */ /* 0x000fe20000000000 */
[----:B------:R-:W-:Y:S01]  /*8d40*/  UIADD3 UR4, UR4, -0x1, URZ ;  /* 0xffffffff04047890 */ /* 0x000fe2000fffe03f */
[----:B------:R-:W-:Y:S01]  /*8d50*/  ULDC.64 UR28, c[0x0][0x198] ;  /* 0x00006600001c7ab9 */ /* 0x000fe20000000a00 */
[----:B0-----:R-:W-:-:S05]  /*8d60*/  VIADD R0, R0, 0x1f ;  /* 0x0000001f00007836 */ /* 0x001fca0000000000 */
[----:B------:R-:W-:Y:S01]  /*8d70*/  SHF.R.S32.HI R3, RZ, 0x1f, R0 ;  /* 0x0000001fff037819 */ /* 0x000fe20000011400 */
[----:B-1----:R-:W-:-:S03]  /*8d80*/  ULOP3.LUT UR10, UR8, 0x1, URZ, 0xc0, !UPT ;  /* 0x00000001080a7892 */ /* 0x002fc6000f8ec03f */
[----:B------:R-:W-:Y:S01]  /*8d90*/  LEA.HI R3, R3, R0, RZ, 0x5 ;  /* 0x0000000003037211 */ /* 0x000fe200078f28ff */
[----:B------:R-:W-:Y:S01]  /*8da0*/  USHF.L.U32 UR7, UR8, 0xc, URZ ;  /* 0x0000000c08077899 */ /* 0x000fe2000800063f */
[----:B------:R-:W-:Y:S01]  /*8db0*/  IMAD.MOV.U32 R0, RZ, RZ, 0x1 ;  /* 0x00000001ff007424 */ /* 0x000fe200078e00ff */
[----:B------:R-:W-:Y:S01]  /*8dc0*/  USHF.R.U32.HI UR27, URZ, 0x1, UR8 ;  /* 0x000000013f1b7899 */ /* 0x000fe20008011608 */
[----:B------:R-:W-:Y:S01]  /*8dd0*/  SHF.R.S32.HI R3, RZ, 0x5, R3 ;  /* 0x00000005ff037819 */ /* 0x000fe20000011403 */
[----:B------:R-:W-:Y:S02]  /*8de0*/  USHF.L.U32 UR6, UR8, 0x7, URZ ;  /* 0x0000000708067899 */ /* 0x000fe4000800063f */
[----:B------:R-:W-:Y:S02]  /*8df0*/  ULOP3.LUT UR8, UR8, 0xfffffffe, URZ, 0xc0, !UPT ;  /* 0xfffffffe08087892 */ /* 0x000fe4000f8ec03f */
[----:B------:R-:W-:Y:S01]  /*8e00*/  UISETP.GT.U32.AND UP0, UPT, UR10, 0xffff, UPT ;  /* 0x0000ffff0a00788c */ /* 0x000fe2000bf04070 */
[----:B------:R-:W-:Y:S01]  /*8e10*/  VIADD R8, R3, 0x1 ;  /* 0x0000000103087836 */ /* 0x000fe20000000000 */
[----:B------:R-:W-:-:S02]  /*8e20*/  ULOP3.LUT UR13, UR7, 0x1000, URZ, 0xc0, !UPT ;  /* 0x00001000070d7892 */ /* 0x000fc4000f8ec03f */
[----:B------:R-:W-:Y:S02]  /*8e30*/  ULOP3.LUT UR7, URZ, UR11, URZ, 0x33, !UPT ;  /* 0x0000000b3f077292 */ /* 0x000fe4000f8e333f */
[----:B------:R-:W-:Y:S02]  /*8e40*/  USHF.L.U32 UR14, UR15, UR8, URZ ;  /* 0x000000080f0e7299 */ /* 0x000fe4000800063f */
[----:B------:R-:W-:Y:S02]  /*8e50*/  ULOP3.LUT UR11, UR8, 0x1, URZ, 0xfc, !UPT ;  /* 0x00000001080b7892 */ /* 0x000fe4000f8efc3f */
[----:B------:R-:W-:Y:S02]  /*8e60*/  UIMAD.WIDE.U32 UR8, UR9, UR12, URZ ;  /* 0x0000000c090872a5 */ /* 0x000fe4000f8e003f */
[----:B------:R-:W-:Y:S01]  /*8e70*/  USEL UR10, UR10, 0xffff, !UP0 ;  /* 0x0000ffff0a0a7887 */ /* 0x000fe2000c000000 */
[----:B------:R-:W-:Y:S01]  /*8e80*/  ULDC UR12, c[0x0][0x14] ;  /* 0x00000500000c7ab9 */ /* 0x000fe20000000800 */
[----:B------:R-:W-:-:S02]  /*8e90*/  USHF.L.U32 UR11, UR15, UR11, URZ ;  /* 0x0000000b0f0b7299 */ /* 0x000fc4000800063f */
[----:B------:R-:W-:Y:S02]  /*8ea0*/  UIMAD.WIDE.U32 UR24, UR8, UR12, URZ ;  /* 0x0000000c081872a5 */ /* 0x000fe4000f8e003f */
[----:B------:R-:W-:Y:S02]  /*8eb0*/  UIMAD UR15, UR9, UR12, URZ ;  /* 0x0000000c090f72a4 */ /* 0x000fe4000f8e023f */
[----:B------:R-:W-:Y:S02]  /*8ec0*/  ULOP3.LUT UR10, UR10, 0xffff, URZ, 0xc0, !UPT ;  /* 0x0000ffff0a0a7892 */ /* 0x000fe4000f8ec03f */
[----:B------:R-:W-:Y:S02]  /*8ed0*/  ULEA UR30, UR27, 0x100, 0xb ;  /* 0x000001001b1e7891 */ /* 0x000fe4000f8e583f */
[----:B------:R-:W-:Y:S02]  /*8ee0*/  ULOP3.LUT UR6, UR6, 0x80, URZ, 0xc0, !UPT ;  /* 0x0000008006067892 */ /* 0x000fe4000f8ec03f */
[----:B------:R-:W-:-:S02]  /*8ef0*/  UIADD3 UR13, UR13, 0x3100, URZ ;  /* 0x000031000d0d7890 */ /* 0x000fc4000fffe03f */
[----:B------:R-:W-:Y:S02]  /*8f00*/  ULOP3.LUT UR14, UR14, UR11, URZ, 0xfc, !UPT ;  /* 0x0000000b0e0e7292 */ /* 0x000fe4000f8efc3f */
[----:B------:R-:W-:Y:S02]  /*8f10*/  UIADD3 UR15, UR25, UR15, URZ ;  /* 0x0000000f190f7290 */ /* 0x000fe4000fffe03f */
[----:B------:R-:W-:-:S12]  /*8f20*/  USHF.L.U32 UR20, UR20, UR10, URZ ;  /* 0x0000000a14147299 */ /* 0x000fd8000800063f */
.L_x_311:
[----:B------:R-:W-:-:S03]  /*8f30*/  UMOV UR8, 0xffffffff ;  /* 0xffffffff00087882 */ /* 0x000fc60000000000 */
[----:B------:R-:W-:Y:S05]  /*8f40*/  BRA.DIV UR8, `(.L_x_301) ;  /* 0x0000000e087c7947 */ /* 0x000fea000b800000 */
[----:B------:R-:W-:-:S13]  /*8f50*/  ELECT P6, URZ, PT ;  /* 0x00000000003f782f */ /* 0x000fda00038c0000 */
.L_x_321:
[----:B------:R-:W0:Y:S01]  /*8f60*/  LDC R4, c[0x0][0x28c] ;  /* 0x0000a300ff047b82 */ /* 0x000e220000000800 */
[----:B------:R-:W-:Y:S01]  /*8f70*/  BSSY B1, `(.L_x_302) ;  /* 0x0000039000017945 */ /* 0x000fe20003800000 */
[----:B0-----:R-:W-:-:S13]  /*8f80*/  ISETP.LT.OR P6, PT, R4, 0x1, !P6 ;  /* 0x000000010400780c */ /* 0x001fda00077c1670 */
[----:B------:R-:W-:Y:S05]  /*8f90*/  @P6 BRA `(.L_x_303) ;  /* 0x0000000000d86947 */ /* 0x000fea0003800000 */
[----:B------:R-:W-:Y:S01]  /*8fa0*/  LEA R11, R11, UR27, 0x1 ;  /* 0x0000001b0b0b7c11 */ /* 0x000fe2000f8e08ff */
[----:B------:R-:W-:Y:S01]  /*8fb0*/  IMAD.MOV.U32 R22, RZ, RZ, RZ ;  /* 0x000000ffff167224 */ /* 0x000fe200078e00ff */
[----:B------:R-:W-:Y:S01]  /*8fc0*/  LEA R20, R20, UR6, 0x8 ;  /* 0x0000000614147c11 */ /* 0x000fe2000f8e40ff */
[----:B------:R-:W-:Y:S02]  /*8fd0*/  IMAD.MOV.U32 R4, RZ, RZ, R8 ;  /* 0x000000ffff047224 */ /* 0x000fe400078e0008 */
[----:B------:R-:W-:Y:S02]  /*8fe0*/  IMAD.MOV.U32 R5, RZ, RZ, R0 ;  /* 0x000000ffff057224 */ /* 0x000fe400078e0000 */
[----:B------:R-:W-:Y:S02]  /*8ff0*/  IMAD.MOV.U32 R6, RZ, RZ, R12 ;  /* 0x000000ffff067224 */ /* 0x000fe400078e000c */
[----:B------:R-:W-:-:S07]  /*9000*/  IMAD.SHL.U32 R15, R11, 0x40, RZ ;  /* 0x000000400b0f7824 */ /* 0x000fce00078e00ff */
.L_x_306:
[----:B------:R-:W0:Y:S01]  /*9010*/  S2R R14, SR_CgaCtaId ;  /* 0x00000000000e7919 */ /* 0x000e220000008800 */
[----:B------:R-:W-:Y:S02]  /*9020*/  MOV R7, 0x400 ;  /* 0x0000040000077802 */ /* 0x000fe40000000f00 */
[----:B------:R-:W-:-:S13]  /*9030*/  LOP3.LUT P1, RZ, R18, 0x7f, RZ, 0xc0, !PT ;  /* 0x0000007f12ff7812 */ /* 0x000fda000782c0ff */
[----:B------:R-:W1:Y:S01]  /*9040*/  @!P1 LDC R11, c[0x0][0x500] ;  /* 0x00014000ff0b9b82 */ /* 0x000e620000000800 */
[----:B0-----:R-:W-:Y:S02]  /*9050*/  LEA R21, R14, R7, 0x18 ;  /* 0x000000070e157211 */ /* 0x001fe400078ec0ff */
[----:B------:R-:W-:-:S03]  /*9060*/  SHF.L.U32 R7, R5, 0x1f, RZ ;  /* 0x0000001f05077819 */ /* 0x000fc600000006ff */
[----:B------:R-:W-:-:S04]  /*9070*/  IMAD R14, R6, 0x8, R21 ;  /* 0x00000008060e7824 */ /* 0x000fc800078e0215 */
[----:B------:R-:W0:Y:S02]  /*9080*/  SYNCS.PHASECHK.TRANS64.TRYWAIT P0, [R14+URZ+0x18], R7 ;  /* 0x000018070e0075a7 */ /* 0x000e24000800017f */
[----:B01----:R-:W-:Y:S05]  /*9090*/  @!P0 BRA `(.L_x_304) ;  /* 0x0000000c00488947 */ /* 0x003fea0003800000 */
.L_x_322:
[----:B0-----:R-:W-:Y:S01]  /*90a0*/  PRMT R7, R9, 0x9910, RZ ;  /* 0x0000991009077816 */ /* 0x001fe200000000ff */
[----:B------:R0:W-:Y:S03]  /*90b0*/  @!P1 SYNCS.ARRIVE.TRANS64 RZ, [R14+URZ], R11 ;  /* 0x0000000b0eff99a7 */ /* 0x0001e6000800003f */
[----:B------:R-:W-:-:S13]  /*90c0*/  ISETP.NE.AND P0, PT, R7, 0x2, PT ;  /* 0x000000020700780c */ /* 0x000fda0003f05270 */
[----:B0-----:R-:W-:Y:S05]  /*90d0*/  @P0 BRA `(.L_x_305) ;  /* 0x0000000000040947 */ /* 0x001fea0003800000 */
[----:B------:R-:W-:Y:S01]  /*90e0*/  BPT.TRAP 0x1 ;  /* 0x000000040000795c */ /* 0x000fe20000300000 */
.L_x_305:
[----:B------:R-:W-:Y:S01]  /*90f0*/  R2UR UR11, R6 ;  /* 0x00000000060b72ca */ /* 0x000fe200000e0000 */
[----:B------:R-:W-:Y:S01]  /*9100*/  VIADD R4, R4, 0xffffffff ;  /* 0xffffffff04047836 */ /* 0x000fe20000000000 */
[----:B------:R-:W-:Y:S01]  /*9110*/  R2UR UR22, R21 ;  /* 0x00000000151672ca */ /* 0x000fe200000e0000 */
[----:B------:R-:W-:Y:S01]  /*9120*/  UIADD3 UR16, UP0, UR28, 0xf0, URZ ;  /* 0x000000f01c107890 */ /* 0x000fe2000ff1e03f */
[----:B------:R-:W-:Y:S01]  /*9130*/  R2UR UR23, R15 ;  /* 0x000000000f1772ca */ /* 0x000fe200000e0000 */
[----:B------:R-:W-:Y:S01]  /*9140*/  UIADD3 UR32, UP1, UR28, 0x1f0, URZ ;  /* 0x000001f01c207890 */ /* 0x000fe2000ff3e03f */
[----:B------:R-:W-:Y:S01]  /*9150*/  R2UR UR9, R14 ;  /* 0x000000000e0972ca */ /* 0x000fe200000e0000 */
[----:B------:R-:W-:Y:S01]  /*9160*/  UIADD3.X UR17, URZ, UR29, URZ, UP0, !UPT ;  /* 0x0000001d3f117290 */ /* 0x000fe200087fe43f */
[----:B------:R-:W-:Y:S01]  /*9170*/  R2UR UR10, R22 ;  /* 0x00000000160a72ca */ /* 0x000fe200000e0000 */
[----:B------:R-:W-:Y:S01]  /*9180*/  UPRMT UR21, URZ, 0x5410, UR20 ;  /* 0x000054103f157896 */ /* 0x000fe20008000014 */
[----:B------:R-:W-:Y:S01]  /*9190*/  R2UR UR12, R13 ;  /* 0x000000000d0c72ca */ /* 0x000fe200000e0000 */
[----:B------:R-:W-:Y:S01]  /*91a0*/  VIADD R6, R6, 0x1 ;  /* 0x0000000106067836 */ /* 0x000fe20000000000 */
[----:B------:R-:W-:Y:S01]  /*91b0*/  R2UR UR26, R20 ;  /* 0x00000000141a72ca */ /* 0x000fe200000e0000 */
[----:B------:R-:W-:Y:S01]  /*91c0*/  ULEA UR8, UR11, UR30, 0xc ;  /* 0x0000001e0b087291 */ /* 0x000fe2000f8e603f */
[----:B------:R-:W-:Y:S01]  /*91d0*/  ISETP.GT.AND P1, PT, R4, 0x1, PT ;  /* 0x000000010400780c */ /* 0x000fe20003f24270 */
[----:B------:R-:W-:Y:S01]  /*91e0*/  ULEA UR11, UR11, UR13, 0xd ;  /* 0x0000000d0b0b7291 */ /* 0x000fe2000f8e683f */
[----:B------:R-:W-:Y:S01]  /*91f0*/  ISETP.NE.AND P0, PT, R6, 0x3, PT ;  /* 0x000000030600780c */ /* 0x000fe20003f05270 */
[----:B------:R-:W-:Y:S01]  /*9200*/  UIADD3 UR8, UR22, UR8, URZ ;  /* 0x0000000816087290 */ /* 0x000fe2000fffe03f */
[----:B------:R-:W-:Y:S01]  /*9210*/  VIADD R22, R22, 0x20 ;  /* 0x0000002016167836 */ /* 0x000fe20000000000 */
[----:B------:R-:W-:Y:S01]  /*9220*/  UIADD3 UR22, UR22, UR11, URZ ;  /* 0x0000000b16167290 */ /* 0x000fe2000fffe03f */
[----:B------:R-:W-:Y:S01]  /*9230*/  SEL R14, RZ, 0x1, P0 ;  /* 0x00000001ff0e7807 */ /* 0x000fe20000000000 */
[----:B------:R-:W-:Y:S01]  /*9240*/  UPRMT UR31, URZ, 0x5410, UR14 ;  /* 0x000054103f1f7896 */ /* 0x000fe2000800000e */
[----:B------:R-:W-:Y:S01]  /*9250*/  SEL R6, R6, RZ, P0 ;  /* 0x000000ff06067207 */ /* 0x000fe20000000000 */
[----:B------:R-:W-:Y:S01]  /*9260*/  UIADD3.X UR33, URZ, UR29, URZ, UP1, !UPT ;  /* 0x0000001d3f217290 */ /* 0x000fe20008ffe43f */
[----:B------:R-:W-:Y:S01]  /*9270*/  LOP3.LUT R5, R5, R14, RZ, 0x3c, !PT ;  /* 0x0000000e05057212 */ /* 0x000fe200078e3cff */
[----:B------:R-:W-:Y:S01]  /*9280*/  UMOV UR18, 0x0 ;  /* 0x0000000000127882 */ /* 0x000fe20000000000 */
[----:B------:R-:W-:Y:S01]  /*9290*/  UMOV UR19, 0x10000000 ;  /* 0x1000000000137882 */ /* 0x000fe20000000000 */
[----:B------:R-:W-:-:S02]  /*92a0*/  UMOV UR11, UR23 ;  /* 0x00000017000b7c82 */ /* 0x000fc40008000000 */
[----:B------:R0:W-:Y:S02]  /*92b0*/  UTMALDG.3D.MULTICAST [UR8], [UR16], UR21, desc[UR18] ;  /* 0x00001208100073b4 */ /* 0x0001e40008011815 */
[----:B0-----:R-:W-:Y:S01]  /*92c0*/  UMOV UR8, UR22 ;  /* 0x0000001600087c82 */ /* 0x001fe20008000000 */
[----:B------:R-:W-:Y:S02]  /*92d0*/  UMOV UR11, UR26 ;  /* 0x0000001a000b7c82 */ /* 0x000fe40008000000 */
[----:B------:R0:W-:Y:S02]  /*92e0*/  UTMALDG.3D.MULTICAST [UR8], [UR32], UR31, desc[UR18] ;  /* 0x00001208200073b4 */ /* 0x0001e4000801181f */
[----:B0-----:R-:W-:Y:S05]  /*92f0*/  @P1 BRA `(.L_x_306) ;  /* 0xfffffffc00441947 */ /* 0x001fea000383ffff */
.L_x_303:
[----:B------:R-:W-:Y:S05]  /*9300*/  BSYNC B1 ;  /* 0x0000000000017941 */ /* 0x000fea0003800000 */
.L_x_302:
[----:B------:R-:W-:Y:S01]  /*9310*/  LOP3.LUT P1, RZ, R10, 0xff, RZ, 0xc0, !PT ;  /* 0x000000ff0aff7812 */ /* 0x000fe2000782c0ff */
[C---:B------:R-:W-:Y:S01]  /*9320*/  IMAD.IADD R12, R3.reuse, 0x1, R12 ;  /* 0x00000001030c7824 */ /* 0x040fe200078e020c */
[----:B------:R-:W-:Y:S01]  /*9330*/  ULDC.64 UR8, c[0x0][0x650] ;  /* 0x0001940000087ab9 */ /* 0x000fe20000000a00 */
[C---:B------:R-:W-:Y:S01]  /*9340*/  ISETP.GE.U32.AND P2, PT, R3.reuse, 0x3, PT ;  /* 0x000000030300780c */ /* 0x040fe20003f46070 */
[----:B------:R-:W-:Y:S01]  /*9350*/  BSSY B1, `(.L_x_307) ;  /* 0x000006a000017945 */ /* 0x000fe20003800000 */
[----:B------:R-:W-:Y:S01]  /*9360*/  IMAD.MOV.U32 R11, RZ, RZ, -0x1 ;  /* 0xffffffffff0b7424 */ /* 0x000fe200078e00ff */
[----:B------:R-:W-:Y:S01]  /*9370*/  ISETP.GT.U32.AND P0, PT, R12, 0x2, PT ;  /* 0x000000020c00780c */ /* 0x000fe20003f04070 */
[----:B------:R-:W-:Y:S01]  /*9380*/  IMAD.MOV.U32 R20, RZ, RZ, -0x1 ;  /* 0xffffffffff147424 */ /* 0x000fe200078e00ff */
[----:B------:R-:W-:Y:S01]  /*9390*/  PRMT R10, RZ, 0x7610, R10 ;  /* 0x00007610ff0a7816 */ /* 0x000fe2000000000a */
[----:B------:R-:W-:Y:S01]  /*93a0*/  IMAD.MOV.U32 R13, RZ, RZ, -0x1 ;  /* 0xffffffffff0d7424 */ /* 0x000fe200078e00ff */
[----:B------:R-:W-:-:S03]  /*93b0*/  ISETP.LT.U32.AND P0, PT, R3, 0x3, P0 ;  /* 0x000000030300780c */ /* 0x000fc60000701070 */
[----:B------:R-:W0:Y:S01]  /*93c0*/  @P1 S2R R5, SR_CgaCtaId ;  /* 0x0000000000051919 */ /* 0x000e220000008800 */
[----:B------:R-:W-:-:S04]  /*93d0*/  @P1 MOV R4, 0x400 ;  /* 0x0000040000041802 */ /* 0x000fc80000000f00 */
[----:B0-----:R-:W-:Y:S01]  /*93e0*/  @P1 LEA R6, R5, R4, 0x18 ;  /* 0x0000000405061211 */ /* 0x001fe200078ec0ff */
[----:B------:R-:W-:-:S03]  /*93f0*/  IMAD.WIDE.U32 R4, R12, -0x55555555, RZ ;  /* 0xaaaaaaab0c047825 */ /* 0x000fc600078e00ff */
[----:B------:R0:W-:Y:S01]  /*9400*/  @P1 SYNCS.ARRIVE.TRANS64.A1T0 RZ, [R6+URZ+0x48], RZ ;  /* 0x000048ff06ff19a7 */ /* 0x0001e2000810003f */
[----:B------:R-:W-:Y:S02]  /*9410*/  IADD3 R16, P1, R16, UR24, RZ ;  /* 0x0000001810107c10 */ /* 0x000fe4000ff3e0ff */
[----:B------:R-:W-:Y:S02]  /*9420*/  SHF.R.U32.HI R7, RZ, 0x1, R5 ;  /* 0x00000001ff077819 */ /* 0x000fe40000011605 */
[----:B------:R-:W-:Y:S02]  /*9430*/  SEL R5, RZ, 0x1, !P0 ;  /* 0x00000001ff057807 */ /* 0x000fe40004000000 */
[----:B------:R-:W-:Y:S01]  /*9440*/  IADD3.X R17, R17, UR15, RZ, P1, !PT ;  /* 0x0000000f11117c10 */ /* 0x000fe20008ffe4ff */
[----:B------:R-:W-:Y:S01]  /*9450*/  IMAD R12, R7, -0x3, R12 ;  /* 0xfffffffd070c7824 */ /* 0x000fe200078e020c */
[----:B------:R-:W-:Y:S02]  /*9460*/  ISETP.GE.U32.AND P0, PT, R16, UR8, PT ;  /* 0x0000000810007c0c */ /* 0x000fe4000bf06070 */
[----:B------:R-:W-:-:S02]  /*9470*/  LOP3.LUT R0, R0, R5, RZ, 0x3c, !PT ;  /* 0x0000000500007212 */ /* 0x000fc400078e3cff */
[----:B------:R-:W-:Y:S02]  /*9480*/  ISETP.GE.U32.AND.EX P0, PT, R17, UR9, PT, P0 ;  /* 0x0000000911007c0c */ /* 0x000fe4000bf06100 */
[----:B------:R-:W-:Y:S02]  /*9490*/  @P2 LOP3.LUT R0, R0, 0x1, R7, 0x78, !PT ;  /* 0x0000000100002812 */ /* 0x000fe400078e7807 */
[----:B------:R-:W-:-:S09]  /*94a0*/  PRMT R4, RZ, 0x7610, R4 ;  /* 0x00007610ff047816 */ /* 0x000fd20000000004 */
[----:B0-----:R-:W-:Y:S05]  /*94b0*/  @P0 BRA `(.L_x_308) ;  /* 0x00000004004c0947 */ /* 0x001fea0003800000 */
[----:B------:R-:W0:Y:S01]  /*94c0*/  S2R R14, SR_CTAID.X ;  /* 0x00000000000e7919 */ /* 0x000e220000002500 */
[----:B------:R-:W-:Y:S01]  /*94d0*/  ULDC.64 UR8, c[0x0][0x628] ;  /* 0x00018a0000087ab9 */ /* 0x000fe20000000a00 */
[----:B------:R-:W1:Y:S01]  /*94e0*/  LDC R15, c[0x0][0x144] ;  /* 0x00005100ff0f7b82 */ /* 0x000e620000000800 */
[----:B------:R-:W-:Y:S01]  /*94f0*/  ISETP.NE.U32.AND P0, PT, RZ, UR8, PT ;  /* 0x00000008ff007c0c */ /* 0x000fe2000bf05070 */
[----:B------:R-:W2:Y:S01]  /*9500*/  S2R R11, SR_CTAID.Y ;  /* 0x00000000000b7919 */ /* 0x000ea20000002600 */
[----:B------:R-:W-:Y:S01]  /*9510*/  ULDC UR10, c[0x0][0x150] ;  /* 0x00005400000a7ab9 */ /* 0x000fe20000000800 */
[----:B------:R-:W-:Y:S01]  /*9520*/  ULDC UR11, c[0x0][0x630] ;  /* 0x00018c00000b7ab9 */ /* 0x000fe20000000800 */
[----:B------:R-:W-:Y:S01]  /*9530*/  ISETP.NE.AND.EX P0, PT, RZ, UR9, PT, P0 ;  /* 0x00000009ff007c0c */ /* 0x000fe2000bf05300 */
[----:B------:R-:W-:Y:S01]  /*9540*/  IMAD.MOV.U32 R4, RZ, RZ, R16 ;  /* 0x000000ffff047224 */ /* 0x000fe200078e0010 */
[----:B0-----:R-:W-:-:S05]  /*9550*/  I2FP.F32.U32 R5, R14 ;  /* 0x0000000e00057245 */ /* 0x001fca0000201000 */
[----:B------:R-:W-:Y:S01]  /*9560*/  FMUL R20, R5, UR10 ;  /* 0x0000000a05147c20 */ /* 0x000fe20008400000 */
[----:B------:R-:W-:-:S05]  /*9570*/  IMAD.MOV.U32 R5, RZ, RZ, R17 ;  /* 0x000000ffff057224 */ /* 0x000fca00078e0011 */
[----:B--2---:R-:W-:Y:S05]  /*9580*/  @!P0 BRA `(.L_x_309) ;  /* 0x0000000000288947 */ /* 0x004fea0003800000 */
[----:B------:R-:W-:Y:S02]  /*9590*/  ULDC UR10, c[0x0][0x634] ;  /* 0x00018d00000a7ab9 */ /* 0x000fe40000000800 */
[----:B------:R-:W-:-:S05]  /*95a0*/  IADD3 R5, P0, R16, UR10, RZ ;  /* 0x0000000a10057c10 */ /* 0x000fca000ff1e0ff */
[----:B------:R-:W-:-:S04]  /*95b0*/  IMAD.X R13, RZ, RZ, R17, P0 ;  /* 0x000000ffff0d7224 */ /* 0x000fc800000e0611 */
[----:B------:R-:W-:-:S04]  /*95c0*/  IMAD.WIDE.U32 R6, R13, UR8, RZ ;  /* 0x000000080d067c25 */ /* 0x000fc8000f8e00ff */
[----:B------:R-:W-:-:S04]  /*95d0*/  IMAD.WIDE.U32 R6, P0, R5, UR9, R6 ;  /* 0x0000000905067c25 */ /* 0x000fc8000f800006 */
[----:B------:R-:W-:-:S04]  /*95e0*/  IMAD.WIDE.U32 R4, R5, UR8, RZ ;  /* 0x0000000805047c25 */ /* 0x000fc8000f8e00ff */
[----:B------:R-:W-:Y:S01]  /*95f0*/  IMAD.MOV.U32 R4, RZ, RZ, R7 ;  /* 0x000000ffff047224 */ /* 0x000fe200078e0007 */
[----:B------:R-:W-:Y:S01]  /*9600*/  IADD3 RZ, P1, R5, R6, RZ ;  /* 0x0000000605ff7210 */ /* 0x000fe20007f3e0ff */
[----:B------:R-:W-:-:S04]  /*9610*/  IMAD.X R5, RZ, RZ, RZ, P0 ;  /* 0x000000ffff057224 */ /* 0x000fc800000e06ff */
[----:B------:R-:W-:-:S08]  /*9620*/  IMAD.WIDE.U32.X R4, R13, UR9, R4, P1 ;  /* 0x000000090d047c25 */ /* 0x000fd000088e0404 */
.L_x_309:
[--C-:B------:R-:W-:Y:S01]  /*9630*/  SHF.R.U64 R13, R4, UR11, R5.reuse ;  /* 0x0000000b040d7c19 */ /* 0x100fe20008001205 */
[----:B------:R-:W0:Y:S01]  /*9640*/  F2I.U32.TRUNC.NTZ R20, R20 ;  /* 0x0000001400147305 */ /* 0x000e22000020f000 */
[----:B------:R-:W-:Y:S01]  /*9650*/  SHF.R.U32.HI R4, RZ, UR11, R5 ;  /* 0x0000000bff047c19 */ /* 0x000fe20008011605 */
[----:B------:R-:W-:Y:S01]  /*9660*/  ULDC.64 UR8, c[0x0][0x620] ;  /* 0x0001880000087ab9 */ /* 0x000fe20000000a00 */
[----:B------:R-:W-:Y:S01]  /*9670*/  IADD3 R7, P0, RZ, -R13, RZ ;  /* 0x8000000dff077210 */ /* 0x000fe20007f1e0ff */
[----:B------:R-:W-:Y:S01]  /*9680*/  ULDC.64 UR10, c[0x0][0x640] ;  /* 0x00019000000a7ab9 */ /* 0x000fe20000000a00 */
[----:B------:R-:W2:Y:S03]  /*9690*/  LDC R22, c[0x0][0x148] ;  /* 0x00005200ff167b82 */ /* 0x000ea60000000800 */
[----:B------:R-:W-:Y:S01]  /*96a0*/  IMAD.X R4, RZ, RZ, ~R4, P0 ;  /* 0x000000ffff047224 */ /* 0x000fe200000e0e04 */
[----:B------:R-:W-:-:S03]  /*96b0*/  ISETP.NE.U32.AND P0, PT, RZ, UR10, PT ;  /* 0x0000000aff007c0c */ /* 0x000fc6000bf05070 */
[----:B------:R-:W-:Y:S01]  /*96c0*/  IMAD R6, R4, UR8, RZ ;  /* 0x0000000804067c24 */ /* 0x000fe2000f8e02ff */
[----:B------:R-:W-:Y:S01]  /*96d0*/  ISETP.NE.AND.EX P0, PT, RZ, UR11, PT, P0 ;  /* 0x0000000bff007c0c */ /* 0x000fe2000bf05300 */
[----:B------:R-:W-:Y:S01]  /*96e0*/  IMAD.WIDE.U32 R4, R7, UR8, R16 ;  /* 0x0000000807047c25 */ /* 0x000fe2000f8e0010 */
[----:B------:R-:W-:-:S03]  /*96f0*/  ULDC UR8, c[0x0][0x618] ;  /* 0x0001860000087ab9 */ /* 0x000fc60000000800 */
[----:B------:R-:W-:Y:S01]  /*9700*/  IMAD R7, R7, UR9, R6 ;  /* 0x0000000907077c24 */ /* 0x000fe2000f8e0206 */
[----:B------:R-:W-:Y:S01]  /*9710*/  ULDC UR9, c[0x0][0x154] ;  /* 0x0000550000097ab9 */ /* 0x000fe20000000800 */
[----:B0-----:R-:W-:Y:S02]  /*9720*/  IMAD.MOV R6, RZ, RZ, -R20 ;  /* 0x000000ffff067224 */ /* 0x001fe400078e0a14 */
[----:B------:R-:W-:Y:S02]  /*9730*/  IMAD.IADD R5, R5, 0x1, R7 ;  /* 0x0000000105057824 */ /* 0x000fe400078e0207 */
[----:B-1----:R-:W-:Y:S01]  /*9740*/  IMAD R14, R15, R6, R14 ;  /* 0x000000060f0e7224 */ /* 0x002fe200078e020e */
[----:B------:R-:W-:Y:S02]  /*9750*/  I2FP.F32.U32 R6, R11 ;  /* 0x0000000b00067245 */ /* 0x000fe40000201000 */
[--C-:B------:R-:W-:Y:S02]  /*9760*/  SHF.R.U64 R15, R4, UR8, R5.reuse ;  /* 0x00000008040f7c19 */ /* 0x100fe40008001205 */
[----:B------:R-:W-:Y:S01]  /*9770*/  SHF.R.U32.HI R4, RZ, UR8, R5 ;  /* 0x00000008ff047c19 */ /* 0x000fe20008011605 */
[----:B------:R-:W-:Y:S01]  /*9780*/  FMUL R6, R6, UR9 ;  /* 0x0000000906067c20 */ /* 0x000fe20008400000 */
[----:B------:R-:W-:-:S02]  /*9790*/  ULDC UR8, c[0x0][0x608] ;  /* 0x0001820000087ab9 */ /* 0x000fc40000000800 */
[--C-:B------:R-:W-:Y:S01]  /*97a0*/  SHF.R.U64 R21, R15, UR8, R4.reuse ;  /* 0x000000080f157c19 */ /* 0x100fe20008001204 */
[----:B------:R0:W1:Y:S01]  /*97b0*/  F2I.U32.TRUNC.NTZ R24, R6 ;  /* 0x0000000600187305 */ /* 0x000062000020f000 */
[----:B------:R-:W-:Y:S01]  /*97c0*/  SHF.R.U32.HI R4, RZ, UR8, R4 ;  /* 0x00000008ff047c19 */ /* 0x000fe20008011604 */
[----:B------:R-:W-:-:S03]  /*97d0*/  ULDC UR8, c[0x0][0x658] ;  /* 0x0001960000087ab9 */ /* 0x000fc60000000800 */
[--C-:B------:R-:W-:Y:S02]  /*97e0*/  SHF.R.U64 R20, R21, UR8, R4.reuse ;  /* 0x0000000815147c19 */ /* 0x100fe40008001204 */
[----:B------:R-:W-:-:S03]  /*97f0*/  SHF.R.U32.HI R23, RZ, UR8, R4 ;  /* 0x00000008ff177c19 */ /* 0x000fc60008011604 */
[----:B------:R-:W-:Y:S02]  /*9800*/  IMAD.MOV.U32 R4, RZ, RZ, R20 ;  /* 0x000000ffff047224 */ /* 0x000fe400078e0014 */
[----:B------:R-:W-:Y:S01]  /*9810*/  IMAD.MOV.U32 R5, RZ, RZ, R23 ;  /* 0x000000ffff057224 */ /* 0x000fe200078e0017 */
[----:B0-----:R-:W-:Y:S06]  /*9820*/  @!P0 BRA `(.L_x_310) ;  /* 0x0000000000288947 */ /* 0x001fec0003800000 */
        /* <DEDUP_REMOVED lines=10> */
.L_x_310:
[----:B------:R-:W-:Y:S01]  /*98d0*/  ISETP.NE.AND P0, PT, R2, 0x1, PT ;  /* 0x000000010200780c */ /* 0x000fe20003f05270 */
[----:B------:R-:W-:Y:S01]  /*98e0*/  ULDC UR8, c[0x0][0x648] ;  /* 0x0001920000087ab9 */ /* 0x000fe20000000800 */
[----:B-1----:R-:W-:Y:S01]  /*98f0*/  IMAD.MOV R24, RZ, RZ, -R24 ;  /* 0x000000ffff187224 */ /* 0x002fe200078e0a18 */
[----:B------:R-:W-:Y:S01]  /*9900*/  SHF.R.U64 R4, R4, UR8, R5 ;  /* 0x0000000804047c19 */ /* 0x000fe20008001205 */
[----:B------:R-:W-:Y:S01]  /*9910*/  ULDC UR8, c[0x0][0x638] ;  /* 0x00018e0000087ab9 */ /* 0x000fe20000000800 */
[----:B------:R-:W-:Y:S01]  /*9920*/  LOP3.LUT R21, R21, UR7, RZ, 0xc0, !PT ;  /* 0x0000000715157c12 */ /* 0x000fe2000f8ec0ff */
[----:B------:R-:W-:Y:S02]  /*9930*/  ULDC UR9, c[0x0][0x610] ;  /* 0x0001840000097ab9 */ /* 0x000fe40000000800 */
[----:B------:R-:W-:Y:S02]  /*9940*/  IMAD.MOV R5, RZ, RZ, -R4 ;  /* 0x000000ffff057224 */ /* 0x000fe400078e0a04 */
[----:B------:R-:W-:-:S02]  /*9950*/  IMAD R21, R4, UR5, R21 ;  /* 0x0000000504157c24 */ /* 0x000fc4000f8e0215 */
[----:B------:R-:W-:Y:S01]  /*9960*/  IMAD R20, R5, UR8, R20 ;  /* 0x0000000805147c24 */ /* 0x000fe2000f8e0214 */
[----:B------:R-:W-:Y:S01]  /*9970*/  ULDC UR8, c[0x0][0x600] ;  /* 0x0001800000087ab9 */ /* 0x000fe20000000800 */
[----:B--2---:R-:W-:Y:S01]  /*9980*/  @P0 IMAD R14, R22, R24, R11 ;  /* 0x00000018160e0224 */ /* 0x004fe200078e020b */
[----:B------:R-:W-:Y:S01]  /*9990*/  LOP3.LUT R11, R15, UR4, RZ, 0xc0, !PT ;  /* 0x000000040f0b7c12 */ /* 0x000fe2000f8ec0ff */
[----:B------:R-:W-:Y:S02]  /*99a0*/  IMAD.MOV.U32 R4, RZ, RZ, 0x1 ;  /* 0x00000001ff047424 */ /* 0x000fe400078e00ff */
[----:B------:R-:W-:Y:S02]  /*99b0*/  IMAD R14, R21, UR9, R14 ;  /* 0x00000009150e7c24 */ /* 0x000fe4000f8e020e */
[----:B------:R-:W-:-:S05]  /*99c0*/  IMAD R11, R20, UR8, R11 ;  /* 0x00000008140b7c24 */ /* 0x000fca000f8e020b */
[----:B------:R-:W-:Y:S02]  /*99d0*/  SEL R20, R11, R14, !P0 ;  /* 0x0000000e0b147207 */ /* 0x000fe40004000000 */
[----:B------:R-:W-:-:S07]  /*99e0*/  SEL R11, R14, R11, !P0 ;  /* 0x0000000b0e0b7207 */ /* 0x000fce0004000000 */
.L_x_308:
[----:B------:R-:W-:Y:S05]  /*99f0*/  BSYNC B1 ;  /* 0x0000000000017941 */ /* 0x000fea0003800000 */
.L_x_307:
[----:B------:R-:W-:-:S13]  /*9a00*/  LOP3.LUT P0, RZ, R4, 0xff, RZ, 0xc0, !PT ;  /* 0x000000ff04ff7812 */ /* 0x000fda000780c0ff */
[----:B------:R-:W-:Y:S05]  /*9a10*/  @P0 BRA `(.L_x_311) ;  /* 0xfffffff400440947 */ /* 0x000fea000383ffff */
[----:B------:R-:W-:Y:S05]  /*9a20*/  BSYNC B0 ;  /* 0x0000000000007941 */ /* 0x000fea0003800000 */
.L_x_300:
[----:B------:R-:W-:-:S03]  /*9a30*/  UMOV UR8, 0xffffffff ;  /* 0xffffffff00087882 */ /* 0x000fc60000000000 */
[----:B------:R-:W-:Y:S05]  /*9a40*/  BRA.DIV UR8, `(.L_x_312) ;  /* 0x0000000208f07947 */ /* 0x000fea000b800000 */
[----:B------:R-:W-:-:S13]  /*9a50*/  ELECT P6, URZ, PT ;  /* 0x00000000003f782f */ /* 0x000fda00038c0000 */
.L_x_325:
[----:B------:R-:W-:Y:S04]  /*9a60*/  BSSY B0, `(.L_x_313) ;  /* 0x0000022000007945 */ /* 0x000fe80003800000 */
[----:B------:R-:W-:Y:S05]  /*9a70*/  @!P6 BRA `(.L_x_314) ;  /* 0x000000000080e947 */ /* 0x000fea0003800000 */
[----:B------:R-:W-:-:S04]  /*9a80*/  LOP3.LUT R19, R19, 0x2, RZ, 0xfc, !PT ;  /* 0x0000000213137812 */ /* 0x000fc800078efcff */
[----:B------:R-:W-:-:S13]  /*9a90*/  ISETP.NE.AND P0, PT, R19, 0x3, PT ;  /* 0x000000031300780c */ /* 0x000fda0003f05270 */
[----:B------:R-:W-:Y:S05]  /*9aa0*/  @!P0 BRA `(.L_x_315) ;  /* 0x0000000000048947 */ /* 0x000fea0003800000 */
[----:B------:R-:W-:Y:S01]  /*9ab0*/  BPT.TRAP 0x1 ;  /* 0x000000040000795c */ /* 0x000fe20000300000 */
.L_x_315:
[----:B------:R-:W0:Y:S01]  /*9ac0*/  S2R R3, SR_CgaCtaId ;  /* 0x0000000000037919 */ /* 0x000e220000008800 */
[----:B------:R-:W-:-:S04]  /*9ad0*/  MOV R2, 0x400 ;  /* 0x0000040000027802 */ /* 0x000fc80000000f00 */
[----:B0-----:R-:W-:Y:S02]  /*9ae0*/  LEA R3, R3, R2, 0x18 ;  /* 0x0000000203037211 */ /* 0x001fe400078ec0ff */
[----:B------:R-:W-:-:S03]  /*9af0*/  SHF.L.U32 R2, R0, 0x1f, RZ ;  /* 0x0000001f00027819 */ /* 0x000fc600000006ff */
[----:B------:R-:W-:-:S04]  /*9b00*/  VIADD R3, R3, 0x18 ;  /* 0x0000001803037836 */ /* 0x000fc80000000000 */
[C---:B------:R-:W-:Y:S02]  /*9b10*/  IMAD R7, R12.reuse, 0x8, R3 ;  /* 0x000000080c077824 */ /* 0x040fe400078e0203 */
[----:B------:R-:W-:Y:S02]  /*9b20*/  VIADD R12, R12, 0x1 ;  /* 0x000000010c0c7836 */ /* 0x000fe40000000000 */
[----:B------:R-:W0:Y:S03]  /*9b30*/  SYNCS.PHASECHK.TRANS64.TRYWAIT P0, [R7+URZ], R2 ;  /* 0x00000002070075a7 */ /* 0x000e26000800017f */
[----:B------:R-:W-:-:S04]  /*9b40*/  ISETP.NE.AND P1, PT, R12, 0x3, PT ;  /* 0x000000030c00780c */ /* 0x000fc80003f25270 */
[----:B------:R-:W-:Y:S02]  /*9b50*/  SEL R5, RZ, 0x1, P1 ;  /* 0x00000001ff057807 */ /* 0x000fe40000800000 */
[----:B------:R-:W-:Y:S02]  /*9b60*/  SEL R12, R12, RZ, P1 ;  /* 0x000000ff0c0c7207 */ /* 0x000fe40000800000 */
[----:B------:R-:W-:-:S03]  /*9b70*/  LOP3.LUT R5, R0, R5, RZ, 0x3c, !PT ;  /* 0x0000000500057212 */ /* 0x000fc600078e3cff */
[----:B------:R-:W-:Y:S01]  /*9b80*/  IMAD R9, R12, 0x8, R3 ;  /* 0x000000080c097824 */ /* 0x000fe200078e0203 */
[----:B------:R-:W-:Y:S01]  /*9b90*/  SHF.L.U32 R4, R5, 0x1f, RZ ;  /* 0x0000001f05047819 */ /* 0x000fe200000006ff */
[----:B0-----:R-:W-:Y:S06]  /*9ba0*/  @!P0 BRA `(.L_x_316) ;  /* 0x0000000000b88947 */ /* 0x001fec0003800000 */
.L_x_326:
[----:B------:R-:W1:Y:S01]  /*9bb0*/  SYNCS.PHASECHK.TRANS64.TRYWAIT P0, [R9+URZ], R4 ;  /* 0x00000004090075a7 */ /* 0x000e62000800017f */
[----:B------:R-:W-:-:S05]  /*9bc0*/  VIADD R0, R12, 0x1 ;  /* 0x000000010c007836 */ /* 0x000fca0000000000 */
[----:B------:R-:W-:-:S04]  /*9bd0*/  ISETP.NE.AND P1, PT, R0, 0x3, PT ;  /* 0x000000030000780c */ /* 0x000fc80003f25270 */
[----:B0-----:R-:W-:Y:S02]  /*9be0*/  SEL R2, RZ, 0x1, P1 ;  /* 0x00000001ff027807 */ /* 0x001fe40000800000 */
[----:B------:R-:W-:Y:S02]  /*9bf0*/  SEL R0, R0, RZ, P1 ;  /* 0x000000ff00007207 */ /* 0x000fe40000800000 */
[----:B------:R-:W-:Y:S01]  /*9c00*/  LOP3.LUT R2, R5, R2, RZ, 0x3c, !PT ;  /* 0x0000000205027212 */ /* 0x000fe200078e3cff */
[----:B-1----:R-:W-:Y:S06]  /*9c10*/  @!P0 BRA `(.L_x_317) ;  /* 0x0000000000b08947 */ /* 0x002fec0003800000 */
.L_x_327:
[----:B------:R-:W-:Y:S01]  /*9c20*/  IMAD R3, R0, 0x8, R3 ;  /* 0x0000000800037824 */ /* 0x000fe200078e0203 */
[----:B------:R-:W-:-:S07]  /*9c30*/  SHF.L.U32 R0, R2, 0x1f, RZ ;  /* 0x0000001f02007819 */ /* 0x000fce00000006ff */
.L_x_318:
[----:B-1----:R1:W2:Y:S02]  /*9c40*/  SYNCS.PHASECHK.TRANS64.TRYWAIT P0, [R3+URZ], R0 ;  /* 0x00000000030075a7 */ /* 0x0022a4000800017f */
[----:B--2---:R-:W-:Y:S05]  /*9c50*/  @!P0 NANOSLEEP.SYNCS 0x989680 ;  /* 0x009896800000895d */ /* 0x004fea0003900000 */
[----:B------:R-:W2:Y:S02]  /*9c60*/  @!P0 SYNCS.PHASECHK.TRANS64 P0, [R3+URZ], R0 ;  /* 0x00000000030085a7 */ /* 0x000ea4000800007f */
[----:B--2---:R-:W-:Y:S05]  /*9c70*/  @!P0 BRA `(.L_x_318) ;  /* 0xfffffffc00f08947 */ /* 0x004fea000383ffff */
.L_x_314:
[----:B------:R-:W-:Y:S05]  /*9c80*/  BSYNC B0 ;  /* 0x0000000000007941 */ /* 0x000fea0003800000 */
.L_x_313:
[----:B------:R-:W-:Y:S05]  /*9c90*/  EXIT ;  /* 0x000000000000794d */ /* 0x000fea0003800000 */
.L_x_21:
[----:B----4-:R4:W0:Y:S02]  /*9ca0*/  SYNCS.PHASECHK.TRANS64.TRYWAIT P1, [R3+URZ], R0 ;  /* 0x00000000030075a7 */ /* 0x010824000802017f */
[----:B0-----:R-:W-:Y:S05]  /*9cb0*/  @!P1 NANOSLEEP.SYNCS 0x989680 ;  /* 0x009896800000995d */ /* 0x001fea0003900000 */
[----:B------:R-:W0:Y:S02]  /*9cc0*/  @!P1 SYNCS.PHASECHK.TRANS64 P1, [R3+URZ], R0 ;  /* 0x00000000030095a7 */ /* 0x000e24000802007f */
[----:B0-----:R-:W-:Y:S05]  /*9cd0*/  @!P1 BRA `(.L_x_21) ;  /* 0xfffffffc00f09947 */ /* 0x001fea000383ffff */
[----:B------:R-:W-:Y:S05]  /*9ce0*/  BRA `(.L_x_20) ;  /* 0xffffff7800047947 */ /* 0x000fea000383ffff */
.L_x_26:
[----:B-1----:R1:W3:Y:S02]  /*9cf0*/  SYNCS.PHASECHK.TRANS64.TRYWAIT P1, [R5+URZ], R4 ;  /* 0x00000004050075a7 */ /* 0x0022e4000802017f */
[----:B---3--:R-:W-:Y:S05]  /*9d00*/  @!P1 NANOSLEEP.SYNCS 0x989680 ;  /* 0x009896800000995d */ /* 0x008fea0003900000 */
[----:B------:R-:W3:Y:S02]  /*9d10*/  @!P1 SYNCS.PHASECHK.TRANS64 P1, [R5+URZ], R4 ;  /* 0x00000004050095a7 */ /* 0x000ee4000802007f */
[----:B---3--:R-:W-:Y:S05]  /*9d20*/  @!P1 BRA `(.L_x_26) ;  /* 0xfffffffc00f09947 */ /* 0x008fea000383ffff */
[----:B------:R-:W-:Y:S05]  /*9d30*/  BRA `(.L_x_25) ;  /* 0xffffff7800987947 */ /* 0x000fea000383ffff */
.L_x_301:
[----:B------:R-:W-:Y:S01]  /*9d40*/  BSSY B1, `(.L_x_319) ;  /* 0x0000006000017945 */ /* 0x000fe20003800000 */
[----:B------:R-:W-:-:S07]  /*9d50*/  IMAD.MOV.U32 R15, RZ, RZ, -0x1 ;  /* 0xffffffffff0f7424 */ /* 0x000fce00078e00ff */
[----:B------:R-:W-:Y:S05]  /*9d60*/  WARPSYNC.COLLECTIVE R15, `(.L_x_320) ;  /* 0x000000000f0c7348 */ /* 0x000fea0003c00000 */
[----:B------:R-:W-:Y:S02]  /*9d70*/  ELECT P6, UR62, PT ;  /* 0x00000000003e782f */ /* 0x000fe400038c0000 */
[----:B------:R-:W-:Y:S01]  /*9d80*/  MOV R14, UR62 ;  /* 0x0000003e000e7c02 */ /* 0x000fe20008000f00 */
[----:B------:R-:W-:Y:S10]  /*9d90*/  ENDCOLLECTIVE ;  /* 0x000000000000791b */ /* 0x000ff40003800000 */
.L_x_320:
[----:B------:R-:W-:Y:S05]  /*9da0*/  BSYNC B1 ;  /* 0x0000000000017941 */ /* 0x000fea0003800000 */
.L_x_319:
[----:B------:R-:W-:Y:S05]  /*9db0*/  BRA `(.L_x_321) ;  /* 0xfffffff000687947 */ /* 0x000fea000383ffff */
.L_x_304:
[----:B0-----:R0:W1:Y:S02]  /*9dc0*/  SYNCS.PHASECHK.TRANS64.TRYWAIT P0, [R14+URZ+0x18], R7 ;  /* 0x000018070e0075a7 */ /* 0x001064000800017f */
[----:B-1----:R-:W-:Y:S05]  /*9dd0*/  @!P0 NANOSLEEP.SYNCS 0x989680 ;  /* 0x009896800000895d */ /* 0x002fea0003900000 */
[----:B------:R-:W1:Y:S02]  /*9de0*/  @!P0 SYNCS.PHASECHK.TRANS64 P0, [R14+URZ+0x18], R7 ;  /* 0x000018070e0085a7 */ /* 0x000e64000800007f */
[----:B-1----:R-:W-:Y:S05]  /*9df0*/  @!P0 BRA `(.L_x_304) ;  /* 0xfffffffc00f08947 */ /* 0x002fea000383ffff */
[----:B------:R-:W-:Y:S05]  /*9e00*/  BRA `(.L_x_322) ;  /* 0xfffffff000a47947 */ /* 0x000fea000383ffff */
.L_x_312:
[----:B------:R-:W-:Y:S01]  /*9e10*/  BSSY B0, `(.L_x_323) ;  /* 0x0000006000007945 */ /* 0x000fe20003800000 */
[----:B------:R-:W-:-:S07]  /*9e20*/  IMAD.MOV.U32 R15, RZ, RZ, -0x1 ;  /* 0xffffffffff0f7424 */ /* 0x000fce00078e00ff */
[----:B------:R-:W-:Y:S05]  /*9e30*/  WARPSYNC.COLLECTIVE R15, `(.L_x_324) ;  /* 0x000000000f0c7348 */ /* 0x000fea0003c00000 */
[----:B------:R-:W-:Y:S02]  /*9e40*/  ELECT P6, UR62, PT ;  /* 0x00000000003e782f */ /* 0x000fe400038c0000 */
[----:B------:R-:W-:Y:S01]  /*9e50*/  MOV R14, UR62 ;  /* 0x0000003e000e7c02 */ /* 0x000fe20008000f00 */
[----:B------:R-:W-:Y:S10]  /*9e60*/  ENDCOLLECTIVE ;  /* 0x000000000000791b */ /* 0x000ff40003800000 */
.L_x_324:
[----:B------:R-:W-:Y:S05]  /*9e70*/  BSYNC B0 ;  /* 0x0000000000007941 */ /* 0x000fea0003800000 */
.L_x_323:
[----:B------:R-:W-:Y:S05]  /*9e80*/  BRA `(.L_x_325) ;  /* 0xfffffff800f47947 */ /* 0x000fea000383ffff */
.L_x_316:
[----:B0-----:R0:W1:Y:S02]  /*9e90*/  SYNCS.PHASECHK.TRANS64.TRYWAIT P0, [R7+URZ], R2 ;  /* 0x00000002070075a7 */ /* 0x001064000800017f */
[----:B-1----:R-:W-:Y:S05]  /*9ea0*/  @!P0 NANOSLEEP.SYNCS 0x989680 ;  /* 0x009896800000895d */ /* 0x002fea0003900000 */
[----:B------:R-:W1:Y:S02]  /*9eb0*/  @!P0 SYNCS.PHASECHK.TRANS64 P0, [R7+URZ], R2 ;  /* 0x00000002070085a7 */ /* 0x000e64000800007f */
[----:B-1----:R-:W-:Y:S05]  /*9ec0*/  @!P0 BRA `(.L_x_316) ;  /* 0xfffffffc00f08947 */ /* 0x002fea000383ffff */
[----:B------:R-:W-:Y:S05]  /*9ed0*/  BRA `(.L_x_326) ;  /* 0xfffffffc00347947 */ /* 0x000fea000383ffff */
.L_x_317:
[----:B0-----:R0:W1:Y:S02]  /*9ee0*/  SYNCS.PHASECHK.TRANS64.TRYWAIT P0, [R9+URZ], R4 ;  /* 0x00000004090075a7 */ /* 0x001064000800017f */
[----:B-1----:R-:W-:Y:S05]  /*9ef0*/  @!P0 NANOSLEEP.SYNCS 0x989680 ;  /* 0x009896800000895d */ /* 0x002fea0003900000 */
[----:B------:R-:W1:Y:S02]  /*9f00*/  @!P0 SYNCS.PHASECHK.TRANS64 P0, [R9+URZ], R4 ;  /* 0x00000004090085a7 */ /* 0x000e64000800007f */
[----:B-1----:R-:W-:Y:S05]  /*9f10*/  @!P0 BRA `(.L_x_317) ;  /* 0xfffffffc00f08947 */ /* 0x002fea000383ffff */
[----:B------:R-:W-:Y:S05]  /*9f20*/  BRA `(.L_x_327) ;  /* 0xfffffffc003c7947 */ /* 0x000fea000383ffff */
.L_x_328:
[----:B------:R-:W-:-:S00]  /*9f30*/  BRA `(.L_x_328) ;  /* 0xfffffffc00fc7947 */ /* 0x000fc0000383ffff */
[----:B------:R-:W-:-:S00]  /*9f40*/  NOP ;  /* 0x0000000000007918 */ /* 0x000fc00000000000 */
        /* <DEDUP_REMOVED lines=11> */
.L_x_329:


//--------------------- .nv.global.init           --------------------------
	.section	.nv.global.init,"aw",@progbits
.nv.global.init:
	.type		$str$22,@object
	.size		$str$22,($str$23 - $str$22)
$str$22:
        /*0000*/ 	.byte	0x6b, 0x5f, 0x74, 0x69, 0x6c, 0x65, 0x5f, 0x63, 0x6f, 0x75, 0x6e, 0x74, 0x20, 0x3e, 0x3d, 0x20
        /*0010*/ 	.byte	0x31, 0x00
	.type		$str$23,@object
	.size		$str$23,(__unnamed_1 - $str$23)
$str$23:
        /*0012*/ 	.byte	0x2f, 0x74, 0x6d, 0x70, 0x2f, 0x63, 0x75, 0x74, 0x6c, 0x61, 0x73, 0x73, 0x5f, 0x73, 0x77, 0x65
        /*0022*/ 	.byte	0x65, 0x70, 0x5f, 0x73, 0x72, 0x63, 0x2f, 0x69, 0x6e, 0x63, 0x6c, 0x75, 0x64, 0x65, 0x2f, 0x63
        /*0032*/ 	.byte	0x75, 0x74, 0x6c, 0x61, 0x73, 0x73, 0x2f, 0x67, 0x65, 0x6d, 0x6d, 0x2f, 0x63, 0x6f, 0x6c, 0x6c
        /*0042*/ 	.byte	0x65, 0x63, 0x74, 0x69, 0x76, 0x65, 0x2f, 0x73, 0x6d, 0x39, 0x30, 0x5f, 0x6d, 0x6d, 0x61, 0x5f
        /*0052*/ 	.byte	0x74, 0x6d, 0x61, 0x5f, 0x67, 0x6d, 0x6d, 0x61, 0x5f, 0x73, 0x73, 0x5f, 0x77, 0x61, 0x72, 0x70
        /*0062*/ 	.byte	0x73, 0x70, 0x65, 0x63, 0x69, 0x61, 0x6c, 0x69, 0x7a, 0x65, 0x64, 0x2e, 0x68, 0x70, 0x70, 0x00
	.type		__unnamed_1,@object
	.size		__unnamed_1,(.L_0 - __unnamed_1)
__unnamed_1:
        /*0072*/ 	.byte	0x76, 0x6f, 0x69, 0x64, 0x20, 0x63, 0x75, 0x74, 0x6c, 0x61, 0x73, 0x73, 0x3a, 0x3a, 0x67, 0x65
        /* <DEDUP_REMOVED lines=173> */
        /*0b52*/ 	.byte	0x74, 0x79, 0x5d, 0x00
.L_0:


//--------------------- .nv.shared._ZN7cutlass13device_kernelINS_4gemm6kernel13GemmUniversalIN4cute5tupleIJiiiiEEENS1_10collective13CollectiveMmaINS1_34MainloopSm90TmaGmmaWarpSpecializedILi3ENS5_IJNS4_1CILi2EEESB_NSA_ILi1EEEEEENS1_35KernelTmaWarpSpecializedCooperativeEEENS5_IJNSA_ILi128EEENSA_ILi256EEENSA_ILi32EEEEEEaNS5_IJlSC_lEEEaSK_NS4_8TiledMMAINS4_8MMA_AtomIJNS4_4SM904GMMA27MMA_64x256x32_S32S8S8_SS_TNEEEENS4_6LayoutINS5_IJSB_SC_SC_EEENS5_IJSC_NSA_ILi0EEEST_EEEEENS5_IJNS4_10UnderscoreESW_SW_EEEEENS4_23SM90_TMA_LOAD_MULTICASTENS4_14ComposedLayoutINS4_7SwizzleILi1ELi4ELi3EEENS4_18smem_ptr_flag_bitsILi8EEENSR_INS5_IJNSA_ILi8EEESI_EEENS5_IJSI_SC_EEEEEEEvNS4_8identityESZ_S19_vS1A_EENS_8epilogue10collective6detail29Sm90TmaWarpSpecializedAdapterINS1D_15DefaultEpilogueIaSK_SK_NS1C_6thread17LinearCombinationIaLi1EiiLNS1H_9ScaleType4KindE0ELNS_15FloatRoundStyleE2EaEENS1_15EpilogueDefaultEEEEEvvEEEEvNT_6ParamsE --------------------------
	.section	.nv.shared._ZN7cutlass13device_kernelINS_4gemm6kernel13GemmUniversalIN4cute5tupleIJiiiiEEENS1_10collective13CollectiveMmaINS1_34MainloopSm90TmaGmmaWarpSpecializedILi3ENS5_IJNS4_1CILi2EEESB_NSA_ILi1EEEEEENS1_35KernelTmaWarpSpecializedCooperativeEEENS5_IJNSA_ILi128EEENSA_ILi256EEENSA_ILi32EEEEEEaNS5_IJlSC_lEEEaSK_NS4_8TiledMMAINS4_8MMA_AtomIJNS4_4SM904GMMA27MMA_64x256x32_S32S8S8_SS_TNEEEENS4_6LayoutINS5_IJSB_SC_SC_EEENS5_IJSC_NSA_ILi0EEEST_EEEEENS5_IJNS4_10UnderscoreESW_SW_EEEEENS4_23SM90_TMA_LOAD_MULTICASTENS4_14ComposedLayoutINS4_7SwizzleILi1ELi4ELi3EEENS4_18smem_ptr_flag_bitsILi8EEENSR_INS5_IJNSA_ILi8EEESI_EEENS5_IJSI_SC_EEEEEEEvNS4_8identityESZ_S19_vS1A_EENS_8epilogue10collective6detail29Sm90TmaWarpSpecializedAdapterINS1D_15DefaultEpilogueIaSK_SK_NS1C_6thread17LinearCombinationIaLi1EiiLNS1H_9ScaleType4KindE0ELNS_15FloatRoundStyleE2EaEENS1_15EpilogueDefaultEEEEEvvEEEEvNT_6ParamsE,"aw",@nobits
	.sectionflags	@""
	.align	16
	.zero		1024


//--------------------- .nv.shared.reserved.0     --------------------------
	.section	.nv.shared.reserved.0,"aw",@nobits
	.weak		__nv_reservedSMEM_offset_0_alias
	.size		__nv_reservedSMEM_offset_0_alias, 0, 0
	.other		__nv_reservedSMEM_offset_0_alias,@"STO_CUDA_RESERVED_SHARED STV_DEFAULT"
__nv_reservedSMEM_offset_0_alias:
	.zero		0


//--------------------- .nv.global                --------------------------
	.section	.nv.global,"aw",@nobits
.nv.global:
	.type		_ZN39_INTERNAL_fed412df_4_k_cu_6e3e612a_53694cute1_E,@object
	.size		_ZN39_INTERNAL_fed412df_4_k_cu_6e3e612a_53694cute1_E,(_ZN39_INTERNAL_fed412df_4_k_cu_6e3e612a_53694cuda3std3__45__cpo6cbeginE - _ZN39_INTERNAL_fed412df_4_k_cu_6e3e612a_53694cute1_E)
_ZN39_INTERNAL_fed412df_4_k_cu_6e3e612a_53694cute1_E:
	.zero		1
	.type		_ZN39_INTERNAL_fed412df_4_k_cu_6e3e612a_53694cuda3std3__45__cpo6cbeginE,@object
	.size		_ZN39_INTERNAL_fed412df_4_k_cu_6e3e612a_53694cuda3std3__45__cpo6cbeginE,(_ZN39_INTERNAL_fed412df_4_k_cu_6e3e612a_53694cuda3std3__48in_placeE - _ZN39_INTERNAL_fed412df_4_k_cu_6e3e612a_53694cuda3std3__45__cpo6cbeginE)
_ZN39_INTERNAL_fed412df_4_k_cu_6e3e612a_53694cuda3std3__45__cpo6cbeginE:
	.zero		1
	.type		_ZN39_INTERNAL_fed412df_4_k_cu_6e3e612a_53694cuda3std3__48in_placeE,@object
	.size		_ZN39_INTERNAL_fed412df_4_k_cu_6e3e612a_53694cuda3std3__48in_placeE,(_ZN39_INTERNAL_fed412df_4_k_cu_6e3e612a_53694cuda3std6ranges3__45__cpo9iter_moveE - _ZN39_INTERNAL_fed412df_4_k_cu_6e3e612a_53694cuda3std3__48in_placeE)
_ZN39_INTERNAL_fed412df_4_k_cu_6e3e612a_53694cuda3std3__48in_placeE:
	.zero		1
	.type		_ZN39_INTERNAL_fed412df_4_k_cu_6e3e612a_53694cuda3std6ranges3__45__cpo9iter_moveE,@object
	.size		_ZN39_INTERNAL_fed412df_4_k_cu_6e3e612a_53694cuda3std6ranges3__45__cpo9iter_moveE,(_ZN39_INTERNAL_fed412df_4_k_cu_6e3e612a_53694cuda3std3__45__cpo5beginE - _ZN39_INTERNAL_fed412df_4_k_cu_6e3e612a_53694cuda3std6ranges3__45__cpo9iter_moveE)
_ZN39_INTERNAL_fed412df_4_k_cu_6e3e612a_53694cuda3std6ranges3__45__cpo9iter_moveE:
	.zero		1
	.type		_ZN39_INTERNAL_fed412df_4_k_cu_6e3e612a_53694cuda3std3__45__cpo5beginE,@object
	.size		_ZN39_INTERNAL_fed412df_4_k_cu_6e3e612a_53694cuda3std3__45__cpo5beginE,(_ZN39_INTERNAL_fed412df_4_k_cu_6e3e612a_53694cuda3std3__441_GLOBAL__N__fed412df_4_k_cu_6e3e612a_53696ignoreE - _ZN39_INTERNAL_fed412df_4_k_cu_6e3e612a_53694cuda3std3__45__cpo5beginE)
_ZN39_INTERNAL_fed412df_4_k_cu_6e3e612a_53694cuda3std3__45__cpo5beginE:
	.zero		1
	.type		_ZN39_INTERNAL_fed412df_4_k_cu_6e3e612a_53694cuda3std3__441_GLOBAL__N__fed412df_4_k_cu_6e3e612a_53696ignoreE,@object
	.size		_ZN39_INTERNAL_fed412df_4_k_cu_6e3e612a_53694cuda3std3__441_GLOBAL__N__fed412df_4_k_cu_6e3e612a_53696ignoreE,(_ZN39_INTERNAL_fed412df_4_k_cu_6e3e612a_53694cute7productE - _ZN39_INTERNAL_fed412df_4_k_cu_6e3e612a_53694cuda3std3__441_GLOBAL__N__fed412df_4_k_cu_6e3e612a_53696ignoreE)
_ZN39_INTERNAL_fed412df_4_k_cu_6e3e612a_53694cuda3std3__441_GLOBAL__N__fed412df_4_k_cu_6e3e612a_53696ignoreE:
	.zero		1
	.type		_ZN39_INTERNAL_fed412df_4_k_cu_6e3e612a_53694cute7productE,@object
	.size		_ZN39_INTERNAL_fed412df_4_k_cu_6e3e612a_53694cute7productE,(_ZN39_INTERNAL_fed412df_4_k_cu_6e3e612a_53694cuda3std3__45__cpo3endE - _ZN39_INTERNAL_fed412df_4_k_cu_6e3e612a_53694cute7productE)
_ZN39_INTERNAL_fed412df_4_k_cu_6e3e612a_53694cute7productE:
	.zero		1
	.type		_ZN39_INTERNAL_fed412df_4_k_cu_6e3e612a_53694cuda3std3__45__cpo3endE,@object
	.size		_ZN39_INTERNAL_fed412df_4_k_cu_6e3e612a_53694cuda3std3__45__cpo3endE,(_ZN39_INTERNAL_fed412df_4_k_cu_6e3e612a_53694cuda3std3__419piecewise_constructE - _ZN39_INTERNAL_fed412df_4_k_cu_6e3e612a_53694cuda3std3__45__cpo3endE)
_ZN39_INTERNAL_fed412df_4_k_cu_6e3e612a_53694cuda3std3__45__cpo3endE:
	.zero		1
	.type		_ZN39_INTERNAL_fed412df_4_k_cu_6e3e612a_53694cuda3std3__419piecewise_constructE,@object
	.size		_ZN39_INTERNAL_fed412df_4_k_cu_6e3e612a_53694cuda3std3__419piecewise_constructE,(_ZN39_INTERNAL_fed412df_4_k_cu_6e3e612a_53694cuda3std3__45__cpo4cendE - _ZN39_INTERNAL_fed412df_4_k_cu_6e3e612a_53694cuda3std3__419piecewise_constructE)
_ZN39_INTERNAL_fed412df_4_k_cu_6e3e612a_53694cuda3std3__419piecewise_constructE:
	.zero		1
	.type		_ZN39_INTERNAL_fed412df_4_k_cu_6e3e612a_53694cuda3std3__45__cpo4cendE,@object
	.size		_ZN39_INTERNAL_fed412df_4_k_cu_6e3e612a_53694cuda3std3__45__cpo4cendE,(_ZN39_INTERNAL_fed412df_4_k_cu_6e3e612a_53694cuda3std6ranges3__45__cpo4swapE - _ZN39_INTERNAL_fed412df_4_k_cu_6e3e612a_53694cuda3std3__45__cpo4cendE)
_ZN39_INTERNAL_fed412df_4_k_cu_6e3e612a_53694cuda3std3__45__cpo4cendE:
	.zero		1
	.type		_ZN39_INTERNAL_fed412df_4_k_cu_6e3e612a_53694cuda3std6ranges3__45__cpo4swapE,@object
	.size		_ZN39_INTERNAL_fed412df_4_k_cu_6e3e612a_53694cuda3std6ranges3__45__cpo4swapE,(.L_8 - _ZN39_INTERNAL_fed412df_4_k_cu_6e3e612a_53694cuda3std6ranges3__45__cpo4swapE)
_ZN39_INTERNAL_fed412df_4_k_cu_6e3e612a_53694cuda3std6ranges3__45__cpo4swapE:
	.zero		1
.L_8:


//--------------------- .nv.constant0._ZN7cutlass13device_kernelINS_4gemm6kernel13GemmUniversalIN4cute5tupleIJiiiiEEENS1_10collective13CollectiveMmaINS1_34MainloopSm90TmaGmmaWarpSpecializedILi3ENS5_IJNS4_1CILi2EEESB_NSA_ILi1EEEEEENS1_35KernelTmaWarpSpecializedCooperativeEEENS5_IJNSA_ILi128EEENSA_ILi256EEENSA_ILi32EEEEEEaNS5_IJlSC_lEEEaSK_NS4_8TiledMMAINS4_8MMA_AtomIJNS4_4SM904GMMA27MMA_64x256x32_S32S8S8_SS_TNEEEENS4_6LayoutINS5_IJSB_SC_SC_EEENS5_IJSC_NSA_ILi0EEEST_EEEEENS5_IJNS4_10UnderscoreESW_SW_EEEEENS4_23SM90_TMA_LOAD_MULTICASTENS4_14ComposedLayoutINS4_7SwizzleILi1ELi4ELi3EEENS4_18smem_ptr_flag_bitsILi8EEENSR_INS5_IJNSA_ILi8EEESI_EEENS5_IJSI_SC_EEEEEEEvNS4_8identityESZ_S19_vS1A_EENS_8epilogue10collective6detail29Sm90TmaWarpSpecializedAdapterINS1D_15DefaultEpilogueIaSK_SK_NS1C_6thread17LinearCombinationIaLi1EiiLNS1H_9ScaleType4KindE0ELNS_15FloatRoundStyleE2EaEENS1_15EpilogueDefaultEEEEEvvEEEEvNT_6ParamsE --------------------------
	.section	.nv.constant0._ZN7cutlass13device_kernelINS_4gemm6kernel13GemmUniversalIN4cute5tupleIJiiiiEEENS1_10collective13CollectiveMmaINS1_34MainloopSm90TmaGmmaWarpSpecializedILi3ENS5_IJNS4_1CILi2EEESB_NSA_ILi1EEEEEENS1_35KernelTmaWarpSpecializedCooperativeEEENS5_IJNSA_ILi128EEENSA_ILi256EEENSA_ILi32EEEEEEaNS5_IJlSC_lEEEaSK_NS4_8TiledMMAINS4_8MMA_AtomIJNS4_4SM904GMMA27MMA_64x256x32_S32S8S8_SS_TNEEEENS4_6LayoutINS5_IJSB_SC_SC_EEENS5_IJSC_NSA_ILi0EEEST_EEEEENS5_IJNS4_10UnderscoreESW_SW_EEEEENS4_23SM90_TMA_LOAD_MULTICASTENS4_14ComposedLayoutINS4_7SwizzleILi1ELi4ELi3EEENS4_18smem_ptr_flag_bitsILi8EEENSR_INS5_IJNSA_ILi8EEESI_EEENS5_IJSI_SC_EEEEEEEvNS4_8identityESZ_S19_vS1A_EENS_8epilogue10collective6detail29Sm90TmaWarpSpecializedAdapterINS1D_15DefaultEpilogueIaSK_SK_NS1C_6thread17LinearCombinationIaLi1EiiLNS1H_9ScaleType4KindE0ELNS_15FloatRoundStyleE2EaEENS1_15EpilogueDefaultEEEEEvvEEEEvNT_6ParamsE,"a",@progbits
	.sectionflags	@""
	.align	4
.nv.constant0._ZN7cutlass13device_kernelINS_4gemm6kernel13GemmUniversalIN4cute5tupleIJiiiiEEENS1_10collective13CollectiveMmaINS1_34MainloopSm90TmaGmmaWarpSpecializedILi3ENS5_IJNS4_1CILi2EEESB_NSA_ILi1EEEEEENS1_35KernelTmaWarpSpecializedCooperativeEEENS5_IJNSA_ILi128EEENSA_ILi256EEENSA_ILi32EEEEEEaNS5_IJlSC_lEEEaSK_NS4_8TiledMMAINS4_8MMA_AtomIJNS4_4SM904GMMA27MMA_64x256x32_S32S8S8_SS_TNEEEENS4_6LayoutINS5_IJSB_SC_SC_EEENS5_IJSC_NSA_ILi0EEEST_EEEEENS5_IJNS4_10UnderscoreESW_SW_EEEEENS4_23SM90_TMA_LOAD_MULTICASTENS4_14ComposedLayoutINS4_7SwizzleILi1ELi4ELi3EEENS4_18smem_ptr_flag_bitsILi8EEENSR_INS5_IJNSA_ILi8EEESI_EEENS5_IJSI_SC_EEEEEEEvNS4_8identityESZ_S19_vS1A_EENS_8epilogue10collective6detail29Sm90TmaWarpSpecializedAdapterINS1D_15DefaultEpilogueIaSK_SK_NS1C_6thread17LinearCombinationIaLi1EiiLNS1H_9ScaleType4KindE0ELNS_15FloatRoundStyleE2EaEENS1_15EpilogueDefaultEEEEEvvEEEEvNT_6ParamsE:
	.zero		1664


//--------------------- SYMBOLS --------------------------

	.type		.nv.reservedSmem.offset0,@object
	.size		.nv.reservedSmem.offset0,0x4
	.type		__assertfail,@function
